	.target	sm_100a

	.elftype	@"ET_EXEC"


//--------------------- .note.nv.tkinfo           --------------------------
	.section	.note.nv.tkinfo,"",@"SHT_NOTE"
	.sectionflags	@"SHF_NOTE_NV_TKINFO"
	.tkinfo
        /*0018*/ 	.word	0x00000002
        /*0030*/ 	.string	""
        /*0030*/ 	.string	"ptxas"
        /*0030*/ 	.string	"Cuda compilation tools, release 13.0, V13.0.88"
        /*0030*/ 	.string	"Build cuda_13.0.r13.0/compiler.36424714_0"
        /*0030*/ 	.string	"-arch sm_100a -m 64 "



//--------------------- .note.nv.cuinfo           --------------------------
	.section	.note.nv.cuinfo,"",@"SHT_NOTE"
	.sectionflags	@"SHF_NOTE_NV_CUINFO"
        /*0018*/ 	.short	0x0002
        /*001a*/ 	.short	0x0064
        /*001c*/ 	.short	0x0082
	.zero		2


//--------------------- .nv.info                  --------------------------
	.section	.nv.info,"",@"SHT_CUDA_INFO"
	.align	4


	//----- nvinfo : EIATTR_REGCOUNT
	.align		4
        /*0000*/ 	.byte	0x04, 0x2f
        /*0002*/ 	.short	(.L_19 - .L_18)
	.align		4
.L_18:
        /*0004*/ 	.word	index@(_ZN7cutlass13device_kernelINS_4gemm6kernel13GemmUniversalIN4cute5tupleIJiiiiEEENS1_10collective13CollectiveMmaINS1_46MainloopSm100TmaUmmaWarpSpecializedBlockScaledILi28ELi2ELi2ENS5_IJNS4_1CILi1EEENSA_ILi8EEESB_EEEEENS5_IJNSA_ILi128EEENSA_ILi64EEESG_EEENS5_IJNS_12float_e2m1_tENS_13float_ue4m3_tEEEENS5_IJNS5_IJlSB_lEEENS4_6LayoutINS5_IJNS5_IJNS5_IJNSA_ILi32EEENSA_ILi4EEEEEEiEEENS5_IJNS5_IJNSA_ILi16EEESO_EEEiEEENS5_IJSB_iEEEEEENS5_IJST_NS5_IJNS5_IJNSA_ILi0EEESB_EEENSA_ILi512EEEEEENS5_IJSW_iEEEEEEEEEEESK_S13_NS4_8TiledMMAINS4_8MMA_AtomIJNS4_17SM100_MMA_MXF4_SSISI_SI_fSJ_Li128ELi64ELi16ELNS4_4UMMA5MajorE0ELS18_0ELNS17_7ScaleInE0ELS19_0EEEEEENSM_INS5_IJSB_SB_SB_EEENS5_IJSW_SW_SW_EEEEENS5_IJNS4_10UnderscoreES1F_S1F_EEEEENS5_IJNS4_23SM90_TMA_LOAD_MULTICASTES1I_EEENS5_IJNS4_14ComposedLayoutINS4_7SwizzleILi1ELi4ELi3EEENS4_18smem_ptr_flag_bitsILi4EEENSM_INS5_IJSC_SG_EEENS5_IJSG_SB_EEEEEEENSM_INS5_IJNS5_IJNS5_IJSP_SB_EEESS_EEESB_NS5_IJSB_SB_EEEEEENS5_IJNS5_IJNS5_IJSS_SY_EEESX_EEESW_NS5_IJSO_SY_EEEEEEEEEEEvNS4_8identityENS5_IJNS4_13SM90_TMA_LOADES24_EEES22_vS23_EENS_8epilogue10collective18CollectiveEpilogueINS27_23Sm100TmaWarpSpecializedILi3ELi2ELi32ELb1ELb0EEEJSH_NS5_IJNSM_ISF_SB_EENSM_ISN_SB_EEEEENS_10bfloat16_tESL_S2F_SL_NS27_6fusion15FusionCallbacksIS2B_NS2G_17LinearCombinationIS2F_fS2F_fLNS_15FloatRoundStyleE2EEESH_S2E_JEEENS4_5SM1004TMEM4LOAD26SM100_TMEM_LOAD_32dp32b32xES24_NS1K_INS1L_ILi2ELi4ELi3EEENS1N_ILi16EEENSM_INS5_IJSC_SN_EEENS5_IJSN_SB_EEEEEEENS4_39AutoVectorizingCopyWithAssumedAlignmentILi128EEENS4_14SM90_TMA_STOREES2V_S2X_S2X_EEEvvEEEEvNT_6ParamsE)
        /*0008*/ 	.word	0x0000006f


	//----- nvinfo : EIATTR_FRAME_SIZE
	.align		4
.L_19:
        /*000c*/ 	.byte	0x04, 0x11
        /*000e*/ 	.short	(.L_21 - .L_20)
	.align		4
.L_20:
        /*0010*/ 	.word	index@($__internal_2_$__cuda_sm10x_tcgen05_guardrail_trap_unallocated_columns_being_dealloced)
        /*0014*/ 	.word	0x00000000


	//----- nvinfo : EIATTR_FRAME_SIZE
	.align		4
.L_21:
        /*0018*/ 	.byte	0x04, 0x11
        /*001a*/ 	.short	(.L_23 - .L_22)
	.align		4
.L_22:
        /*001c*/ 	.word	index@($__internal_1_$__cuda_sm10x_tcgen05_guardrail_trap_phase_invalid_during_alloc)
        /*0020*/ 	.word	0x00000000


	//----- nvinfo : EIATTR_FRAME_SIZE
	.align		4
.L_23:
        /*0024*/ 	.byte	0x04, 0x11
        /*0026*/ 	.short	(.L_25 - .L_24)
	.align		4
.L_24:
        /*0028*/ 	.word	index@($__internal_0_$__cuda_sm10x_tcgen05_guardrail_trap_col_being_dealloced_not_returned_by_alloc)
        /*002c*/ 	.word	0x00000000


	//----- nvinfo : EIATTR_FRAME_SIZE
	.align		4
.L_25:
        /*0030*/ 	.byte	0x04, 0x11
        /*0032*/ 	.short	(.L_27 - .L_26)
	.align		4
.L_26:
        /*0034*/ 	.word	index@(_ZN7cutlass13device_kernelINS_4gemm6kernel13GemmUniversalIN4cute5tupleIJiiiiEEENS1_10collective13CollectiveMmaINS1_46MainloopSm100TmaUmmaWarpSpecializedBlockScaledILi28ELi2ELi2ENS5_IJNS4_1CILi1EEENSA_ILi8EEESB_EEEEENS5_IJNSA_ILi128EEENSA_ILi64EEESG_EEENS5_IJNS_12float_e2m1_tENS_13float_ue4m3_tEEEENS5_IJNS5_IJlSB_lEEENS4_6LayoutINS5_IJNS5_IJNS5_IJNSA_ILi32EEENSA_ILi4EEEEEEiEEENS5_IJNS5_IJNSA_ILi16EEESO_EEEiEEENS5_IJSB_iEEEEEENS5_IJST_NS5_IJNS5_IJNSA_ILi0EEESB_EEENSA_ILi512EEEEEENS5_IJSW_iEEEEEEEEEEESK_S13_NS4_8TiledMMAINS4_8MMA_AtomIJNS4_17SM100_MMA_MXF4_SSISI_SI_fSJ_Li128ELi64ELi16ELNS4_4UMMA5MajorE0ELS18_0ELNS17_7ScaleInE0ELS19_0EEEEEENSM_INS5_IJSB_SB_SB_EEENS5_IJSW_SW_SW_EEEEENS5_IJNS4_10UnderscoreES1F_S1F_EEEEENS5_IJNS4_23SM90_TMA_LOAD_MULTICASTES1I_EEENS5_IJNS4_14ComposedLayoutINS4_7SwizzleILi1ELi4ELi3EEENS4_18smem_ptr_flag_bitsILi4EEENSM_INS5_IJSC_SG_EEENS5_IJSG_SB_EEEEEEENSM_INS5_IJNS5_IJNS5_IJSP_SB_EEESS_EEESB_NS5_IJSB_SB_EEEEEENS5_IJNS5_IJNS5_IJSS_SY_EEESX_EEESW_NS5_IJSO_SY_EEEEEEEEEEEvNS4_8identityENS5_IJNS4_13SM90_TMA_LOADES24_EEES22_vS23_EENS_8epilogue10collective18CollectiveEpilogueINS27_23Sm100TmaWarpSpecializedILi3ELi2ELi32ELb1ELb0EEEJSH_NS5_IJNSM_ISF_SB_EENSM_ISN_SB_EEEEENS_10bfloat16_tESL_S2F_SL_NS27_6fusion15FusionCallbacksIS2B_NS2G_17LinearCombinationIS2F_fS2F_fLNS_15FloatRoundStyleE2EEESH_S2E_JEEENS4_5SM1004TMEM4LOAD26SM100_TMEM_LOAD_32dp32b32xES24_NS1K_INS1L_ILi2ELi4ELi3EEENS1N_ILi16EEENSM_INS5_IJSC_SN_EEENS5_IJSN_SB_EEEEEEENS4_39AutoVectorizingCopyWithAssumedAlignmentILi128EEENS4_14SM90_TMA_STOREES2V_S2X_S2X_EEEvvEEEEvNT_6ParamsE)
        /*0038*/ 	.word	0x00000000


	//----- nvinfo : EIATTR_MIN_STACK_SIZE
	.align		4
.L_27:
        /*003c*/ 	.byte	0x04, 0x12
        /*003e*/ 	.short	(.L_29 - .L_28)
	.align		4
.L_28:
        /*0040*/ 	.word	index@(_ZN7cutlass13device_kernelINS_4gemm6kernel13GemmUniversalIN4cute5tupleIJiiiiEEENS1_10collective13CollectiveMmaINS1_46MainloopSm100TmaUmmaWarpSpecializedBlockScaledILi28ELi2ELi2ENS5_IJNS4_1CILi1EEENSA_ILi8EEESB_EEEEENS5_IJNSA_ILi128EEENSA_ILi64EEESG_EEENS5_IJNS_12float_e2m1_tENS_13float_ue4m3_tEEEENS5_IJNS5_IJlSB_lEEENS4_6LayoutINS5_IJNS5_IJNS5_IJNSA_ILi32EEENSA_ILi4EEEEEEiEEENS5_IJNS5_IJNSA_ILi16EEESO_EEEiEEENS5_IJSB_iEEEEEENS5_IJST_NS5_IJNS5_IJNSA_ILi0EEESB_EEENSA_ILi512EEEEEENS5_IJSW_iEEEEEEEEEEESK_S13_NS4_8TiledMMAINS4_8MMA_AtomIJNS4_17SM100_MMA_MXF4_SSISI_SI_fSJ_Li128ELi64ELi16ELNS4_4UMMA5MajorE0ELS18_0ELNS17_7ScaleInE0ELS19_0EEEEEENSM_INS5_IJSB_SB_SB_EEENS5_IJSW_SW_SW_EEEEENS5_IJNS4_10UnderscoreES1F_S1F_EEEEENS5_IJNS4_23SM90_TMA_LOAD_MULTICASTES1I_EEENS5_IJNS4_14ComposedLayoutINS4_7SwizzleILi1ELi4ELi3EEENS4_18smem_ptr_flag_bitsILi4EEENSM_INS5_IJSC_SG_EEENS5_IJSG_SB_EEEEEEENSM_INS5_IJNS5_IJNS5_IJSP_SB_EEESS_EEESB_NS5_IJSB_SB_EEEEEENS5_IJNS5_IJNS5_IJSS_SY_EEESX_EEESW_NS5_IJSO_SY_EEEEEEEEEEEvNS4_8identityENS5_IJNS4_13SM90_TMA_LOADES24_EEES22_vS23_EENS_8epilogue10collective18CollectiveEpilogueINS27_23Sm100TmaWarpSpecializedILi3ELi2ELi32ELb1ELb0EEEJSH_NS5_IJNSM_ISF_SB_EENSM_ISN_SB_EEEEENS_10bfloat16_tESL_S2F_SL_NS27_6fusion15FusionCallbacksIS2B_NS2G_17LinearCombinationIS2F_fS2F_fLNS_15FloatRoundStyleE2EEESH_S2E_JEEENS4_5SM1004TMEM4LOAD26SM100_TMEM_LOAD_32dp32b32xES24_NS1K_INS1L_ILi2ELi4ELi3EEENS1N_ILi16EEENSM_INS5_IJSC_SN_EEENS5_IJSN_SB_EEEEEEENS4_39AutoVectorizingCopyWithAssumedAlignmentILi128EEENS4_14SM90_TMA_STOREES2V_S2X_S2X_EEEvvEEEEvNT_6ParamsE)
        /*0044*/ 	.word	0x00000000
.L_29:


//--------------------- .nv.compat                --------------------------
	.section	.nv.compat,"",@"SHT_CUDA_COMPAT_INFO"
	.align	4
        /*0000*/ 	.byte	0x02, 0x09, 0x01, 0x00, 0x02, 0x02, 0x02, 0x00, 0x02, 0x05, 0x05, 0x00, 0x03, 0x07, 0x01, 0x01
        /*0010*/ 	.byte	0x02, 0x03, 0x01, 0x00, 0x02, 0x06, 0x01, 0x00, 0x04, 0x0b, 0x08, 0x00, 0x09, 0x00, 0x00, 0x00
        /*0020*/ 	.byte	0x00, 0x00, 0x00, 0x00


//--------------------- .nv.info._ZN7cutlass13device_kernelINS_4gemm6kernel13GemmUniversalIN4cute5tupleIJiiiiEEENS1_10collective13CollectiveMmaINS1_46MainloopSm100TmaUmmaWarpSpecializedBlockScaledILi28ELi2ELi2ENS5_IJNS4_1CILi1EEENSA_ILi8EEESB_EEEEENS5_IJNSA_ILi128EEENSA_ILi64EEESG_EEENS5_IJNS_12float_e2m1_tENS_13float_ue4m3_tEEEENS5_IJNS5_IJlSB_lEEENS4_6LayoutINS5_IJNS5_IJNS5_IJNSA_ILi32EEENSA_ILi4EEEEEEiEEENS5_IJNS5_IJNSA_ILi16EEESO_EEEiEEENS5_IJSB_iEEEEEENS5_IJST_NS5_IJNS5_IJNSA_ILi0EEESB_EEENSA_ILi512EEEEEENS5_IJSW_iEEEEEEEEEEESK_S13_NS4_8TiledMMAINS4_8MMA_AtomIJNS4_17SM100_MMA_MXF4_SSISI_SI_fSJ_Li128ELi64ELi16ELNS4_4UMMA5MajorE0ELS18_0ELNS17_7ScaleInE0ELS19_0EEEEEENSM_INS5_IJSB_SB_SB_EEENS5_IJSW_SW_SW_EEEEENS5_IJNS4_10UnderscoreES1F_S1F_EEEEENS5_IJNS4_23SM90_TMA_LOAD_MULTICASTES1I_EEENS5_IJNS4_14ComposedLayoutINS4_7SwizzleILi1ELi4ELi3EEENS4_18smem_ptr_flag_bitsILi4EEENSM_INS5_IJSC_SG_EEENS5_IJSG_SB_EEEEEEENSM_INS5_IJNS5_IJNS5_IJSP_SB_EEESS_EEESB_NS5_IJSB_SB_EEEEEENS5_IJNS5_IJNS5_IJSS_SY_EEESX_EEESW_NS5_IJSO_SY_EEEEEEEEEEEvNS4_8identityENS5_IJNS4_13SM90_TMA_LOADES24_EEES22_vS23_EENS_8epilogue10collective18CollectiveEpilogueINS27_23Sm100TmaWarpSpecializedILi3ELi2ELi32ELb1ELb0EEEJSH_NS5_IJNSM_ISF_SB_EENSM_ISN_SB_EEEEENS_10bfloat16_tESL_S2F_SL_NS27_6fusion15FusionCallbacksIS2B_NS2G_17LinearCombinationIS2F_fS2F_fLNS_15FloatRoundStyleE2EEESH_S2E_JEEENS4_5SM1004TMEM4LOAD26SM100_TMEM_LOAD_32dp32b32xES24_NS1K_INS1L_ILi2ELi4ELi3EEENS1N_ILi16EEENSM_INS5_IJSC_SN_EEENS5_IJSN_SB_EEEEEEENS4_39AutoVectorizingCopyWithAssumedAlignmentILi128EEENS4_14SM90_TMA_STOREES2V_S2X_S2X_EEEvvEEEEvNT_6ParamsE --------------------------
	.section	.nv.info._ZN7cutlass13device_kernelINS_4gemm6kernel13GemmUniversalIN4cute5tupleIJiiiiEEENS1_10collective13CollectiveMmaINS1_46MainloopSm100TmaUmmaWarpSpecializedBlockScaledILi28ELi2ELi2ENS5_IJNS4_1CILi1EEENSA_ILi8EEESB_EEEEENS5_IJNSA_ILi128EEENSA_ILi64EEESG_EEENS5_IJNS_12float_e2m1_tENS_13float_ue4m3_tEEEENS5_IJNS5_IJlSB_lEEENS4_6LayoutINS5_IJNS5_IJNS5_IJNSA_ILi32EEENSA_ILi4EEEEEEiEEENS5_IJNS5_IJNSA_ILi16EEESO_EEEiEEENS5_IJSB_iEEEEEENS5_IJST_NS5_IJNS5_IJNSA_ILi0EEESB_EEENSA_ILi512EEEEEENS5_IJSW_iEEEEEEEEEEESK_S13_NS4_8TiledMMAINS4_8MMA_AtomIJNS4_17SM100_MMA_MXF4_SSISI_SI_fSJ_Li128ELi64ELi16ELNS4_4UMMA5MajorE0ELS18_0ELNS17_7ScaleInE0ELS19_0EEEEEENSM_INS5_IJSB_SB_SB_EEENS5_IJSW_SW_SW_EEEEENS5_IJNS4_10UnderscoreES1F_S1F_EEEEENS5_IJNS4_23SM90_TMA_LOAD_MULTICASTES1I_EEENS5_IJNS4_14ComposedLayoutINS4_7SwizzleILi1ELi4ELi3EEENS4_18smem_ptr_flag_bitsILi4EEENSM_INS5_IJSC_SG_EEENS5_IJSG_SB_EEEEEEENSM_INS5_IJNS5_IJNS5_IJSP_SB_EEESS_EEESB_NS5_IJSB_SB_EEEEEENS5_IJNS5_IJNS5_IJSS_SY_EEESX_EEESW_NS5_IJSO_SY_EEEEEEEEEEEvNS4_8identityENS5_IJNS4_13SM90_TMA_LOADES24_EEES22_vS23_EENS_8epilogue10collective18CollectiveEpilogueINS27_23Sm100TmaWarpSpecializedILi3ELi2ELi32ELb1ELb0EEEJSH_NS5_IJNSM_ISF_SB_EENSM_ISN_SB_EEEEENS_10bfloat16_tESL_S2F_SL_NS27_6fusion15FusionCallbacksIS2B_NS2G_17LinearCombinationIS2F_fS2F_fLNS_15FloatRoundStyleE2EEESH_S2E_JEEENS4_5SM1004TMEM4LOAD26SM100_TMEM_LOAD_32dp32b32xES24_NS1K_INS1L_ILi2ELi4ELi3EEENS1N_ILi16EEENSM_INS5_IJSC_SN_EEENS5_IJSN_SB_EEEEEEENS4_39AutoVectorizingCopyWithAssumedAlignmentILi128EEENS4_14SM90_TMA_STOREES2V_S2X_S2X_EEEvvEEEEvNT_6ParamsE,"",@"SHT_CUDA_INFO"
	.sectionflags	@""
	.align	4


	//----- nvinfo : EIATTR_CUDA_API_VERSION
	.align		4
        /*0000*/ 	.byte	0x04, 0x37
        /*0002*/ 	.short	(.L_31 - .L_30)
.L_30:
        /*0004*/ 	.word	0x00000082


	//----- nvinfo : EIATTR_KPARAM_INFO
	.align		4
.L_31:
        /*0008*/ 	.byte	0x04, 0x17
        /*000a*/ 	.short	(.L_33 - .L_32)
.L_32:
        /*000c*/ 	.word	0x00000000
        /*0010*/ 	.short	0x0000
        /*0012*/ 	.short	0x0000
        /*0014*/ 	.byte	0x00, 0xf0, 0x01, 0x30


	//----- nvinfo : EIATTR_AT_ENTRY_FRAGMENTS
	.align		4
.L_33:
        /*0018*/ 	.byte	0x04, 0x4f
        /*001a*/ 	.short	(.L_35 - .L_34)


	//   ....[0]....
.L_34:
        /*001c*/ 	.word	0x00000006


	//----- nvinfo : EIATTR_RESERVED_SMEM_USED
	.align		4
.L_35:
        /*0020*/ 	.byte	0x01, 0x41
	.zero		2


	//----- nvinfo : EIATTR_SPARSE_MMA_MASK
	.align		4
        /*0024*/ 	.byte	0x03, 0x50
        /*0026*/ 	.short	0x0000


	//----- nvinfo : EIATTR_TCGEN05_1CTA_USED
	.align		4
        /*0028*/ 	.byte	0x01, 0x51
	.zero		2


	//----- nvinfo : EIATTR_MAXREG_COUNT
	.align		4
        /*002c*/ 	.byte	0x03, 0x1b
        /*002e*/ 	.short	0x00ff


	//----- nvinfo : EIATTR_NUM_BARRIERS
	.align		4
        /*0030*/ 	.byte	0x02, 0x4c
        /*0032*/ 	.byte	0x07
	.zero		1


	//----- nvinfo : EIATTR_EXTERNS
	.align		4
        /*0034*/ 	.byte	0x04, 0x0f
        /*0036*/ 	.short	(.L_37 - .L_36)


	//   ....[0]....
	.align		4
.L_36:
        /*0038*/ 	.word	index@(__assertfail)


	//----- nvinfo : EIATTR_MERCURY_ISA_VERSION
	.align		4
.L_37:
        /*003c*/ 	.byte	0x03, 0x5f
        /*003e*/ 	.short	0x0101


	//----- nvinfo : EIATTR_INT_WARP_WIDE_INSTR_OFFSETS
	.align		4
        /*0040*/ 	.byte	0x04, 0x31
        /*0042*/ 	.short	(.L_39 - .L_38)


	//   ....[0]....
.L_38:
        /*0044*/ 	.word	0x00002810


	//   ....[1]....
        /*0048*/ 	.word	0x000053d0


	//   ....[2]....
        /*004c*/ 	.word	0x00005400


	//   ....[3]....
        /*0050*/ 	.word	0x00005450


	//   ....[4]....
        /*0054*/ 	.word	0x00005cf0


	//   ....[5]....
        /*0058*/ 	.word	0x00005d60


	//   ....[6]....
        /*005c*/ 	.word	0x00005fd0


	//   ....[7]....
        /*0060*/ 	.word	0x00006140


	//----- nvinfo : EIATTR_COOP_GROUP_MASK_REGIDS
	.align		4
.L_39:
        /*0064*/ 	.byte	0x04, 0x29
        /*0066*/ 	.short	(.L_41 - .L_40)


	//   ....[0]....
.L_40:
        /*0068*/ 	.word	0xffffffff


	//   ....[1]....
        /*006c*/ 	.word	0xffffffff


	//   ....[2]....
        /*0070*/ 	.word	0xffffffff


	//   ....[3]....
        /*0074*/ 	.word	0xffffffff


	//   ....[4]....
        /*0078*/ 	.word	0xffffffff


	//   ....[5]....
        /*007c*/ 	.word	0xffffffff


	//   ....[6]....
        /*0080*/ 	.word	0xffffffff


	//   ....[7]....
        /*0084*/ 	.word	0xffffffff


	//   ....[8]....
        /*0088*/ 	.word	0xffffffff


	//   ....[9]....
        /*008c*/ 	.word	0xffffffff


	//   ....[10]....
        /*0090*/ 	.word	0xffffffff


	//   ....[11]....
        /*0094*/ 	.word	0xffffffff


	//   ....[12]....
        /*0098*/ 	.word	0xffffffff


	//   ....[13]....
        /*009c*/ 	.word	0xffffffff


	//----- nvinfo : EIATTR_COOP_GROUP_INSTR_OFFSETS
	.align		4
.L_41:
        /*00a0*/ 	.byte	0x04, 0x28
        /*00a2*/ 	.short	(.L_43 - .L_42)


	//   ....[0]....
.L_42:
        /*00a4*/ 	.word	0x00000090


	//   ....[1]....
        /*00a8*/ 	.word	0x00000530


	//   ....[2]....
        /*00ac*/ 	.word	0x00000a10


	//   ....[3]....
        /*00b0*/ 	.word	0x00000b90


	//   ....[4]....
        /*00b4*/ 	.word	0x00000c90


	//   ....[5]....
        /*00b8*/ 	.word	0x00000e00


	//   ....[6]....
        /*00bc*/ 	.word	0x00000f60


	//   ....[7]....
        /*00c0*/ 	.word	0x00001110


	//   ....[8]....
        /*00c4*/ 	.word	0x000026f0


	//   ....[9]....
        /*00c8*/ 	.word	0x00004260


	//   ....[10]....
        /*00cc*/ 	.word	0x00004470


	//   ....[11]....
        /*00d0*/ 	.word	0x000044a0


	//   ....[12]....
        /*00d4*/ 	.word	0x000052c0


	//   ....[13]....
        /*00d8*/ 	.word	0x000054f0


	//----- nvinfo : EIATTR_VRC_CTA_INIT_COUNT
	.align		4
.L_43:
        /*00dc*/ 	.byte	0x02, 0x4a
        /*00de*/ 	.byte	0x80
	.zero		1


	//----- nvinfo : EIATTR_SYSCALL_OFFSETS
	.align		4
        /*00e0*/ 	.byte	0x04, 0x46
        /*00e2*/ 	.short	(.L_45 - .L_44)


	//   ....[0]....
.L_44:
        /*00e4*/ 	.word	0x00006cb0


	//   ....[1]....
        /*00e8*/ 	.word	0x00006da0


	//   ....[2]....
        /*00ec*/ 	.word	0x000075e0


	//   ....[3]....
        /*00f0*/ 	.word	0x00008290


	//----- nvinfo : EIATTR_MBARRIER_INSTR_OFFSETS
	.align		4
.L_45:
        /*00f4*/ 	.byte	0x04, 0x39
        /*00f6*/ 	.short	(.L_47 - .L_46)


	//   ....[0]....
.L_46:
        /*00f8*/ 	.word	0x00000670
        /*00fc*/ 	.word	0x000000ff
        /*0100*/ 	.word	0x00000000
        /*0104*/ 	.short	0x0100
        /*0106*/ 	.byte	0x07
	.zero		1


	//   ....[1]....
        /*0108*/ 	.word	0x00000680
        /*010c*/ 	.word	0x000000ff
        /*0110*/ 	.word	0x000000e0
        /*0114*/ 	.short	0x0100
        /*0116*/ 	.byte	0x07
	.zero		1


	//   ....[2]....
        /*0118*/ 	.word	0x00000690
        /*011c*/ 	.word	0x000000ff
        /*0120*/ 	.word	0x00000008
        /*0124*/ 	.short	0x0100
        /*0126*/ 	.byte	0x07
	.zero		1


	//   ....[3]....
        /*0128*/ 	.word	0x000006a0
        /*012c*/ 	.word	0x000000ff
        /*0130*/ 	.word	0x000000e8
        /*0134*/ 	.short	0x0100
        /*0136*/ 	.byte	0x07
	.zero		1


	//   ....[4]....
        /*0138*/ 	.word	0x000006b0
        /*013c*/ 	.word	0x000000ff
        /*0140*/ 	.word	0x00000010
        /*0144*/ 	.short	0x0100
        /*0146*/ 	.byte	0x07
	.zero		1


	//   ....[5]....
        /*0148*/ 	.word	0x000006c0
        /*014c*/ 	.word	0x000000ff
        /*0150*/ 	.word	0x000000f0
        /*0154*/ 	.short	0x0100
        /*0156*/ 	.byte	0x07
	.zero		1


	//   ....[6]....
        /*0158*/ 	.word	0x000006d0
        /*015c*/ 	.word	0x000000ff
        /*0160*/ 	.word	0x00000018
        /*0164*/ 	.short	0x0100
        /*0166*/ 	.byte	0x07
	.zero		1


	//   ....[7]....
        /*0168*/ 	.word	0x000006e0
        /*016c*/ 	.word	0x000000ff
        /*0170*/ 	.word	0x000000f8
        /*0174*/ 	.short	0x0100
        /*0176*/ 	.byte	0x07
	.zero		1


	//   ....[8]....
        /*0178*/ 	.word	0x000006f0
        /*017c*/ 	.word	0x000000ff
        /*0180*/ 	.word	0x00000020
        /*0184*/ 	.short	0x0100
        /*0186*/ 	.byte	0x07
	.zero		1


	//   ....[9]....
        /*0188*/ 	.word	0x00000700
        /*018c*/ 	.word	0x000000ff
        /*0190*/ 	.word	0x00000100
        /*0194*/ 	.short	0x0100
        /*0196*/ 	.byte	0x07
	.zero		1


	//   ....[10]....
        /*0198*/ 	.word	0x00000710
        /*019c*/ 	.word	0x000000ff
        /*01a0*/ 	.word	0x00000028
        /*01a4*/ 	.short	0x0100
        /*01a6*/ 	.byte	0x07
	.zero		1


	//   ....[11]....
        /*01a8*/ 	.word	0x00000720
        /*01ac*/ 	.word	0x000000ff
        /*01b0*/ 	.word	0x00000108
        /*01b4*/ 	.short	0x0100
        /*01b6*/ 	.byte	0x07
	.zero		1


	//   ....[12]....
        /*01b8*/ 	.word	0x00000730
        /*01bc*/ 	.word	0x000000ff
        /*01c0*/ 	.word	0x00000030
        /*01c4*/ 	.short	0x0100
        /*01c6*/ 	.byte	0x07
	.zero		1


	//   ....[13]....
        /*01c8*/ 	.word	0x00000740
        /*01cc*/ 	.word	0x000000ff
        /*01d0*/ 	.word	0x00000110
        /*01d4*/ 	.short	0x0100
        /*01d6*/ 	.byte	0x07
	.zero		1


	//   ....[14]....
        /*01d8*/ 	.word	0x00000750
        /*01dc*/ 	.word	0x000000ff
        /*01e0*/ 	.word	0x00000038
        /*01e4*/ 	.short	0x0100
        /*01e6*/ 	.byte	0x07
	.zero		1


	//   ....[15]....
        /*01e8*/ 	.word	0x00000760
        /*01ec*/ 	.word	0x000000ff
        /*01f0*/ 	.word	0x00000118
        /*01f4*/ 	.short	0x0100
        /*01f6*/ 	.byte	0x07
	.zero		1


	//   ....[16]....
        /*01f8*/ 	.word	0x00000770
        /*01fc*/ 	.word	0x000000ff
        /*0200*/ 	.word	0x00000040
        /*0204*/ 	.short	0x0100
        /*0206*/ 	.byte	0x07
	.zero		1


	//   ....[17]....
        /*0208*/ 	.word	0x00000780
        /*020c*/ 	.word	0x000000ff
        /*0210*/ 	.word	0x00000120
        /*0214*/ 	.short	0x0100
        /*0216*/ 	.byte	0x07
	.zero		1


	//   ....[18]....
        /*0218*/ 	.word	0x00000790
        /*021c*/ 	.word	0x000000ff
        /*0220*/ 	.word	0x00000048
        /*0224*/ 	.short	0x0100
        /*0226*/ 	.byte	0x07
	.zero		1


	//   ....[19]....
        /*0228*/ 	.word	0x000007a0
        /*022c*/ 	.word	0x000000ff
        /*0230*/ 	.word	0x00000128
        /*0234*/ 	.short	0x0100
        /*0236*/ 	.byte	0x07
	.zero		1


	//   ....[20]....
        /*0238*/ 	.word	0x000007b0
        /*023c*/ 	.word	0x000000ff
        /*0240*/ 	.word	0x00000050
        /*0244*/ 	.short	0x0100
        /*0246*/ 	.byte	0x07
	.zero		1


	//   ....[21]....
        /*0248*/ 	.word	0x000007c0
        /*024c*/ 	.word	0x000000ff
        /*0250*/ 	.word	0x00000130
        /*0254*/ 	.short	0x0100
        /*0256*/ 	.byte	0x07
	.zero		1


	//   ....[22]....
        /*0258*/ 	.word	0x000007d0
        /*025c*/ 	.word	0x000000ff
        /*0260*/ 	.word	0x00000058
        /*0264*/ 	.short	0x0100
        /*0266*/ 	.byte	0x07
	.zero		1


	//   ....[23]....
        /*0268*/ 	.word	0x000007e0
        /*026c*/ 	.word	0x000000ff
        /*0270*/ 	.word	0x00000138
        /*0274*/ 	.short	0x0100
        /*0276*/ 	.byte	0x07
	.zero		1


	//   ....[24]....
        /*0278*/ 	.word	0x000007f0
        /*027c*/ 	.word	0x000000ff
        /*0280*/ 	.word	0x00000060
        /*0284*/ 	.short	0x0100
        /*0286*/ 	.byte	0x07
	.zero		1


	//   ....[25]....
        /*0288*/ 	.word	0x00000800
        /*028c*/ 	.word	0x000000ff
        /*0290*/ 	.word	0x00000140
        /*0294*/ 	.short	0x0100
        /*0296*/ 	.byte	0x07
	.zero		1


	//   ....[26]....
        /*0298*/ 	.word	0x00000810
        /*029c*/ 	.word	0x000000ff
        /*02a0*/ 	.word	0x00000068
        /*02a4*/ 	.short	0x0100
        /*02a6*/ 	.byte	0x07
	.zero		1


	//   ....[27]....
        /*02a8*/ 	.word	0x00000820
        /*02ac*/ 	.word	0x000000ff
        /*02b0*/ 	.word	0x00000148
        /*02b4*/ 	.short	0x0100
        /*02b6*/ 	.byte	0x07
	.zero		1


	//   ....[28]....
        /*02b8*/ 	.word	0x00000830
        /*02bc*/ 	.word	0x000000ff
        /*02c0*/ 	.word	0x00000070
        /*02c4*/ 	.short	0x0100
        /*02c6*/ 	.byte	0x07
	.zero		1


	//   ....[29]....
        /*02c8*/ 	.word	0x00000840
        /*02cc*/ 	.word	0x000000ff
        /*02d0*/ 	.word	0x00000150
        /*02d4*/ 	.short	0x0100
        /*02d6*/ 	.byte	0x07
	.zero		1


	//   ....[30]....
        /*02d8*/ 	.word	0x00000850
        /*02dc*/ 	.word	0x000000ff
        /*02e0*/ 	.word	0x00000078
        /*02e4*/ 	.short	0x0100
        /*02e6*/ 	.byte	0x07
	.zero		1


	//   ....[31]....
        /*02e8*/ 	.word	0x00000860
        /*02ec*/ 	.word	0x000000ff
        /*02f0*/ 	.word	0x00000158
        /*02f4*/ 	.short	0x0100
        /*02f6*/ 	.byte	0x07
	.zero		1


	//   ....[32]....
        /*02f8*/ 	.word	0x00000870
        /*02fc*/ 	.word	0x000000ff
        /*0300*/ 	.word	0x00000080
        /*0304*/ 	.short	0x0100
        /*0306*/ 	.byte	0x07
	.zero		1


	//   ....[33]....
        /*0308*/ 	.word	0x00000880
        /*030c*/ 	.word	0x000000ff
        /*0310*/ 	.word	0x00000160
        /*0314*/ 	.short	0x0100
        /*0316*/ 	.byte	0x07
	.zero		1


	//   ....[34]....
        /*0318*/ 	.word	0x00000890
        /*031c*/ 	.word	0x000000ff
        /*0320*/ 	.word	0x00000088
        /*0324*/ 	.short	0x0100
        /*0326*/ 	.byte	0x07
	.zero		1


	//   ....[35]....
        /*0328*/ 	.word	0x000008a0
        /*032c*/ 	.word	0x000000ff
        /*0330*/ 	.word	0x00000168
        /*0334*/ 	.short	0x0100
        /*0336*/ 	.byte	0x07
	.zero		1


	//   ....[36]....
        /*0338*/ 	.word	0x000008b0
        /*033c*/ 	.word	0x000000ff
        /*0340*/ 	.word	0x00000090
        /*0344*/ 	.short	0x0100
        /*0346*/ 	.byte	0x07
	.zero		1


	//   ....[37]....
        /*0348*/ 	.word	0x000008c0
        /*034c*/ 	.word	0x000000ff
        /*0350*/ 	.word	0x00000170
        /*0354*/ 	.short	0x0100
        /*0356*/ 	.byte	0x07
	.zero		1


	//   ....[38]....
        /*0358*/ 	.word	0x000008d0
        /*035c*/ 	.word	0x000000ff
        /*0360*/ 	.word	0x00000098
        /*0364*/ 	.short	0x0100
        /*0366*/ 	.byte	0x07
	.zero		1


	//   ....[39]....
        /*0368*/ 	.word	0x000008e0
        /*036c*/ 	.word	0x000000ff
        /*0370*/ 	.word	0x00000178
        /*0374*/ 	.short	0x0100
        /*0376*/ 	.byte	0x07
	.zero		1


	//   ....[40]....
        /*0378*/ 	.word	0x000008f0
        /*037c*/ 	.word	0x000000ff
        /*0380*/ 	.word	0x000000a0
        /*0384*/ 	.short	0x0100
        /*0386*/ 	.byte	0x07
	.zero		1


	//   ....[41]....
        /*0388*/ 	.word	0x00000900
        /*038c*/ 	.word	0x000000ff
        /*0390*/ 	.word	0x00000180
        /*0394*/ 	.short	0x0100
        /*0396*/ 	.byte	0x07
	.zero		1


	//   ....[42]....
        /*0398*/ 	.word	0x00000910
        /*039c*/ 	.word	0x000000ff
        /*03a0*/ 	.word	0x000000a8
        /*03a4*/ 	.short	0x0100
        /*03a6*/ 	.byte	0x07
	.zero		1


	//   ....[43]....
        /*03a8*/ 	.word	0x00000920
        /*03ac*/ 	.word	0x000000ff
        /*03b0*/ 	.word	0x00000188
        /*03b4*/ 	.short	0x0100
        /*03b6*/ 	.byte	0x07
	.zero		1


	//   ....[44]....
        /*03b8*/ 	.word	0x00000930
        /*03bc*/ 	.word	0x000000ff
        /*03c0*/ 	.word	0x000000b0
        /*03c4*/ 	.short	0x0100
        /*03c6*/ 	.byte	0x07
	.zero		1


	//   ....[45]....
        /*03c8*/ 	.word	0x00000940
        /*03cc*/ 	.word	0x000000ff
        /*03d0*/ 	.word	0x00000190
        /*03d4*/ 	.short	0x0100
        /*03d6*/ 	.byte	0x07
	.zero		1


	//   ....[46]....
        /*03d8*/ 	.word	0x00000950
        /*03dc*/ 	.word	0x000000ff
        /*03e0*/ 	.word	0x000000b8
        /*03e4*/ 	.short	0x0100
        /*03e6*/ 	.byte	0x07
	.zero		1


	//   ....[47]....
        /*03e8*/ 	.word	0x00000960
        /*03ec*/ 	.word	0x000000ff
        /*03f0*/ 	.word	0x00000198
        /*03f4*/ 	.short	0x0100
        /*03f6*/ 	.byte	0x07
	.zero		1


	//   ....[48]....
        /*03f8*/ 	.word	0x00000970
        /*03fc*/ 	.word	0x000000ff
        /*0400*/ 	.word	0x000000c0
        /*0404*/ 	.short	0x0100
        /*0406*/ 	.byte	0x07
	.zero		1


	//   ....[49]....
        /*0408*/ 	.word	0x00000980
        /*040c*/ 	.word	0x000000ff
        /*0410*/ 	.word	0x000001a0
        /*0414*/ 	.short	0x0100
        /*0416*/ 	.byte	0x07
	.zero		1


	//   ....[50]....
        /*0418*/ 	.word	0x00000990
        /*041c*/ 	.word	0x000000ff
        /*0420*/ 	.word	0x000000c8
        /*0424*/ 	.short	0x0100
        /*0426*/ 	.byte	0x07
	.zero		1


	//   ....[51]....
        /*0428*/ 	.word	0x000009a0
        /*042c*/ 	.word	0x000000ff
        /*0430*/ 	.word	0x000001a8
        /*0434*/ 	.short	0x0100
        /*0436*/ 	.byte	0x07
	.zero		1


	//   ....[52]....
        /*0438*/ 	.word	0x000009b0
        /*043c*/ 	.word	0x000000ff
        /*0440*/ 	.word	0x000000d0
        /*0444*/ 	.short	0x0100
        /*0446*/ 	.byte	0x07
	.zero		1


	//   ....[53]....
        /*0448*/ 	.word	0x000009c0
        /*044c*/ 	.word	0x000000ff
        /*0450*/ 	.word	0x000001b0
        /*0454*/ 	.short	0x0100
        /*0456*/ 	.byte	0x07
	.zero		1


	//   ....[54]....
        /*0458*/ 	.word	0x000009d0
        /*045c*/ 	.word	0x000000ff
        /*0460*/ 	.word	0x000000d8
        /*0464*/ 	.short	0x0100
        /*0466*/ 	.byte	0x07
	.zero		1


	//   ....[55]....
        /*0468*/ 	.word	0x000009e0
        /*046c*/ 	.word	0x000000ff
        /*0470*/ 	.word	0x000001b8
        /*0474*/ 	.short	0x0100
        /*0476*/ 	.byte	0x07
	.zero		1


	//   ....[56]....
        /*0478*/ 	.word	0x00000b20
        /*047c*/ 	.word	0x000000ff
        /*0480*/ 	.word	0x000001c0
        /*0484*/ 	.short	0x0100
        /*0486*/ 	.byte	0x07
	.zero		1


	//   ....[57]....
        /*0488*/ 	.word	0x00000b30
        /*048c*/ 	.word	0x000000ff
        /*0490*/ 	.word	0x000001d8
        /*0494*/ 	.short	0x0100
        /*0496*/ 	.byte	0x07
	.zero		1


	//   ....[58]....
        /*0498*/ 	.word	0x00000b40
        /*049c*/ 	.word	0x000000ff
        /*04a0*/ 	.word	0x000001c8
        /*04a4*/ 	.short	0x0100
        /*04a6*/ 	.byte	0x07
	.zero		1


	//   ....[59]....
        /*04a8*/ 	.word	0x00000b50
        /*04ac*/ 	.word	0x000000ff
        /*04b0*/ 	.word	0x000001e0
        /*04b4*/ 	.short	0x0100
        /*04b6*/ 	.byte	0x07
	.zero		1


	//   ....[60]....
        /*04b8*/ 	.word	0x00000b60
        /*04bc*/ 	.word	0x000000ff
        /*04c0*/ 	.word	0x000001d0
        /*04c4*/ 	.short	0x0100
        /*04c6*/ 	.byte	0x07
	.zero		1


	//   ....[61]....
        /*04c8*/ 	.word	0x00000b70
        /*04cc*/ 	.word	0x000000ff
        /*04d0*/ 	.word	0x000001e8
        /*04d4*/ 	.short	0x0100
        /*04d6*/ 	.byte	0x07
	.zero		1


	//   ....[62]....
        /*04d8*/ 	.word	0x00000c60
        /*04dc*/ 	.word	0x000000ff
        /*04e0*/ 	.word	0x000001f0
        /*04e4*/ 	.short	0x0100
        /*04e6*/ 	.byte	0x05
	.zero		1


	//   ....[63]....
        /*04e8*/ 	.word	0x00000c70
        /*04ec*/ 	.word	0x000000ff
        /*04f0*/ 	.word	0x000001f8
        /*04f4*/ 	.short	0x0100
        /*04f6*/ 	.byte	0x05
	.zero		1


	//   ....[64]....
        /*04f8*/ 	.word	0x00000db0
        /*04fc*/ 	.word	0x000000ff
        /*0500*/ 	.word	0x00000200
        /*0504*/ 	.short	0x0100
        /*0506*/ 	.byte	0x05
	.zero		1


	//   ....[65]....
        /*0508*/ 	.word	0x00000dc0
        /*050c*/ 	.word	0x000000ff
        /*0510*/ 	.word	0x00000210
        /*0514*/ 	.short	0x0100
        /*0516*/ 	.byte	0x05
	.zero		1


	//   ....[66]....
        /*0518*/ 	.word	0x00000dd0
        /*051c*/ 	.word	0x000000ff
        /*0520*/ 	.word	0x00000208
        /*0524*/ 	.short	0x0100
        /*0526*/ 	.byte	0x05
	.zero		1


	//   ....[67]....
        /*0528*/ 	.word	0x00000de0
        /*052c*/ 	.word	0x000000ff
        /*0530*/ 	.word	0x00000218
        /*0534*/ 	.short	0x0100
        /*0536*/ 	.byte	0x05
	.zero		1


	//   ....[68]....
        /*0538*/ 	.word	0x00000f10
        /*053c*/ 	.word	0x000000ff
        /*0540*/ 	.word	0x00000220
        /*0544*/ 	.short	0x0100
        /*0546*/ 	.byte	0x07
	.zero		1


	//   ....[69]....
        /*0548*/ 	.word	0x00000f20
        /*054c*/ 	.word	0x000000ff
        /*0550*/ 	.word	0x00000230
        /*0554*/ 	.short	0x0100
        /*0556*/ 	.byte	0x07
	.zero		1


	//   ....[70]....
        /*0558*/ 	.word	0x00000f30
        /*055c*/ 	.word	0x000000ff
        /*0560*/ 	.word	0x00000228
        /*0564*/ 	.short	0x0100
        /*0566*/ 	.byte	0x07
	.zero		1


	//   ....[71]....
        /*0568*/ 	.word	0x00000f40
        /*056c*/ 	.word	0x000000ff
        /*0570*/ 	.word	0x00000238
        /*0574*/ 	.short	0x0100
        /*0576*/ 	.byte	0x07
	.zero		1


	//   ....[72]....
        /*0578*/ 	.word	0x00001030
        /*057c*/ 	.word	0x000000ff
        /*0580*/ 	.word	0x00000240
        /*0584*/ 	.short	0x0100
        /*0586*/ 	.byte	0x05
	.zero		1


	//   ....[73]....
        /*0588*/ 	.word	0x00001040
        /*058c*/ 	.word	0x000000ff
        /*0590*/ 	.word	0x00000250
        /*0594*/ 	.short	0x0100
        /*0596*/ 	.byte	0x05
	.zero		1


	//   ....[74]....
        /*0598*/ 	.word	0x00001050
        /*059c*/ 	.word	0x000000ff
        /*05a0*/ 	.word	0x00000248
        /*05a4*/ 	.short	0x0100
        /*05a6*/ 	.byte	0x05
	.zero		1


	//   ....[75]....
        /*05a8*/ 	.word	0x00001060
        /*05ac*/ 	.word	0x000000ff
        /*05b0*/ 	.word	0x00000258
        /*05b4*/ 	.short	0x0100
        /*05b6*/ 	.byte	0x05
	.zero		1


	//   ....[76]....
        /*05b8*/ 	.word	0x00001c90
        /*05bc*/ 	.word	0x00000002
        /*05c0*/ 	.word	0x00000250
        /*05c4*/ 	.short	0x010a
        /*05c6*/ 	.byte	0xff
	.zero		1


	//   ....[77]....
        /*05c8*/ 	.word	0x00001cc0
        /*05cc*/ 	.word	0x00000002
        /*05d0*/ 	.word	0x00000240
        /*05d4*/ 	.short	0x0101
        /*05d6*/ 	.byte	0xff
	.zero		1


	//   ....[78]....
        /*05d8*/ 	.word	0x00001d90
        /*05dc*/ 	.word	0x000000ff
        /*05e0*/ 	.word	0x000000e0
        /*05e4*/ 	.short	0x010a
        /*05e6*/ 	.byte	0x08
	.zero		1


	//   ....[79]....
        /*05e8*/ 	.word	0x00001e50
        /*05ec*/ 	.word	0x000000ff
        /*05f0*/ 	.word	0x000000e0
        /*05f4*/ 	.short	0x010a
        /*05f6*/ 	.byte	0x29
	.zero		1


	//   ....[80]....
        /*05f8*/ 	.word	0x00001f90
        /*05fc*/ 	.word	0x000000ff
        /*0600*/ 	.word	0x000000e0
        /*0604*/ 	.short	0x010a
        /*0606*/ 	.byte	0x08
	.zero		1


	//   ....[81]....
        /*0608*/ 	.word	0x00002250
        /*060c*/ 	.word	0x000000ff
        /*0610*/ 	.word	0x000001f8
        /*0614*/ 	.short	0x0101
        /*0616*/ 	.byte	0x06
	.zero		1


	//   ....[82]....
        /*0618*/ 	.word	0x00002270
        /*061c*/ 	.word	0x000000ff
        /*0620*/ 	.word	0x000000e0
        /*0624*/ 	.short	0x010a
        /*0626*/ 	.byte	0x08
	.zero		1


	//   ....[83]....
        /*0628*/ 	.word	0x000022f0
        /*062c*/ 	.word	0x000000ff
        /*0630*/ 	.word	0x000000e0
        /*0634*/ 	.short	0x010a
        /*0636*/ 	.byte	0x29
	.zero		1


	//   ....[84]....
        /*0638*/ 	.word	0x00002430
        /*063c*/ 	.word	0x000000ff
        /*0640*/ 	.word	0x000000e0
        /*0644*/ 	.short	0x010a
        /*0646*/ 	.byte	0x08
	.zero		1


	//   ....[85]....
        /*0648*/ 	.word	0x00002720
        /*064c*/ 	.word	0x00000002
        /*0650*/ 	.word	0x00000200
        /*0654*/ 	.short	0x010a
        /*0656*/ 	.byte	0xff
	.zero		1


	//   ....[86]....
        /*0658*/ 	.word	0x000027e0
        /*065c*/ 	.word	0x00000002
        /*0660*/ 	.word	0x00000000
        /*0664*/ 	.short	0x0101
        /*0666*/ 	.byte	0xff
	.zero		1


	//   ....[87]....
        /*0668*/ 	.word	0x00002d50
        /*066c*/ 	.word	0x000000ff
        /*0670*/ 	.word	0x00000000
        /*0674*/ 	.short	0x010a
        /*0676*/ 	.byte	0x04
	.zero		1


	//   ....[88]....
        /*0678*/ 	.word	0x00002de0
        /*067c*/ 	.word	0x000000ff
        /*0680*/ 	.word	0x00000000
        /*0684*/ 	.short	0x010a
        /*0686*/ 	.byte	0x04
	.zero		1


	//   ....[89]....
        /*0688*/ 	.word	0x00002e70
        /*068c*/ 	.word	0x000000ff
        /*0690*/ 	.word	0x00000000
        /*0694*/ 	.short	0x010a
        /*0696*/ 	.byte	0x04
	.zero		1


	//   ....[90]....
        /*0698*/ 	.word	0x00002f00
        /*069c*/ 	.word	0x000000ff
        /*06a0*/ 	.word	0x00000000
        /*06a4*/ 	.short	0x010a
        /*06a6*/ 	.byte	0x04
	.zero		1


	//   ....[91]....
        /*06a8*/ 	.word	0x00002f90
        /*06ac*/ 	.word	0x000000ff
        /*06b0*/ 	.word	0x00000000
        /*06b4*/ 	.short	0x010a
        /*06b6*/ 	.byte	0x04
	.zero		1


	//   ....[92]....
        /*06b8*/ 	.word	0x00003020
        /*06bc*/ 	.word	0x000000ff
        /*06c0*/ 	.word	0x00000000
        /*06c4*/ 	.short	0x010a
        /*06c6*/ 	.byte	0x04
	.zero		1


	//   ....[93]....
        /*06c8*/ 	.word	0x000030b0
        /*06cc*/ 	.word	0x000000ff
        /*06d0*/ 	.word	0x00000000
        /*06d4*/ 	.short	0x010a
        /*06d6*/ 	.byte	0x04
	.zero		1


	//   ....[94]....
        /*06d8*/ 	.word	0x00003140
        /*06dc*/ 	.word	0x000000ff
        /*06e0*/ 	.word	0x00000000
        /*06e4*/ 	.short	0x010a
        /*06e6*/ 	.byte	0x04
	.zero		1


	//   ....[95]....
        /*06e8*/ 	.word	0x000031d0
        /*06ec*/ 	.word	0x000000ff
        /*06f0*/ 	.word	0x00000000
        /*06f4*/ 	.short	0x010a
        /*06f6*/ 	.byte	0x04
	.zero		1


	//   ....[96]....
        /*06f8*/ 	.word	0x00003260
        /*06fc*/ 	.word	0x000000ff
        /*0700*/ 	.word	0x00000000
        /*0704*/ 	.short	0x010a
        /*0706*/ 	.byte	0x04
	.zero		1


	//   ....[97]....
        /*0708*/ 	.word	0x000032f0
        /*070c*/ 	.word	0x000000ff
        /*0710*/ 	.word	0x00000000
        /*0714*/ 	.short	0x010a
        /*0716*/ 	.byte	0x04
	.zero		1


	//   ....[98]....
        /*0718*/ 	.word	0x00003380
        /*071c*/ 	.word	0x000000ff
        /*0720*/ 	.word	0x00000000
        /*0724*/ 	.short	0x010a
        /*0726*/ 	.byte	0x04
	.zero		1


	//   ....[99]....
        /*0728*/ 	.word	0x00003410
        /*072c*/ 	.word	0x000000ff
        /*0730*/ 	.word	0x00000000
        /*0734*/ 	.short	0x010a
        /*0736*/ 	.byte	0x04
	.zero		1


	//   ....[100]....
        /*0738*/ 	.word	0x000034a0
        /*073c*/ 	.word	0x000000ff
        /*0740*/ 	.word	0x00000000
        /*0744*/ 	.short	0x010a
        /*0746*/ 	.byte	0x04
	.zero		1


	//   ....[101]....
        /*0748*/ 	.word	0x00003530
        /*074c*/ 	.word	0x000000ff
        /*0750*/ 	.word	0x00000000
        /*0754*/ 	.short	0x010a
        /*0756*/ 	.byte	0x04
	.zero		1


	//   ....[102]....
        /*0758*/ 	.word	0x000035c0
        /*075c*/ 	.word	0x000000ff
        /*0760*/ 	.word	0x00000000
        /*0764*/ 	.short	0x010a
        /*0766*/ 	.byte	0x04
	.zero		1


	//   ....[103]....
        /*0768*/ 	.word	0x00003650
        /*076c*/ 	.word	0x000000ff
        /*0770*/ 	.word	0x00000000
        /*0774*/ 	.short	0x010a
        /*0776*/ 	.byte	0x04
	.zero		1


	//   ....[104]....
        /*0778*/ 	.word	0x000036e0
        /*077c*/ 	.word	0x000000ff
        /*0780*/ 	.word	0x00000000
        /*0784*/ 	.short	0x010a
        /*0786*/ 	.byte	0x04
	.zero		1


	//   ....[105]....
        /*0788*/ 	.word	0x00003770
        /*078c*/ 	.word	0x000000ff
        /*0790*/ 	.word	0x00000000
        /*0794*/ 	.short	0x010a
        /*0796*/ 	.byte	0x04
	.zero		1


	//   ....[106]....
        /*0798*/ 	.word	0x00003800
        /*079c*/ 	.word	0x000000ff
        /*07a0*/ 	.word	0x00000000
        /*07a4*/ 	.short	0x010a
        /*07a6*/ 	.byte	0x04
	.zero		1


	//   ....[107]....
        /*07a8*/ 	.word	0x00003890
        /*07ac*/ 	.word	0x000000ff
        /*07b0*/ 	.word	0x00000000
        /*07b4*/ 	.short	0x010a
        /*07b6*/ 	.byte	0x04
	.zero		1


	//   ....[108]....
        /*07b8*/ 	.word	0x00003920
        /*07bc*/ 	.word	0x000000ff
        /*07c0*/ 	.word	0x00000000
        /*07c4*/ 	.short	0x010a
        /*07c6*/ 	.byte	0x04
	.zero		1


	//   ....[109]....
        /*07c8*/ 	.word	0x000039b0
        /*07cc*/ 	.word	0x000000ff
        /*07d0*/ 	.word	0x00000000
        /*07d4*/ 	.short	0x010a
        /*07d6*/ 	.byte	0x04
	.zero		1


	//   ....[110]....
        /*07d8*/ 	.word	0x00003a40
        /*07dc*/ 	.word	0x000000ff
        /*07e0*/ 	.word	0x00000000
        /*07e4*/ 	.short	0x010a
        /*07e6*/ 	.byte	0x04
	.zero		1


	//   ....[111]....
        /*07e8*/ 	.word	0x00003ad0
        /*07ec*/ 	.word	0x000000ff
        /*07f0*/ 	.word	0x00000000
        /*07f4*/ 	.short	0x010a
        /*07f6*/ 	.byte	0x04
	.zero		1


	//   ....[112]....
        /*07f8*/ 	.word	0x00003b60
        /*07fc*/ 	.word	0x000000ff
        /*0800*/ 	.word	0x00000000
        /*0804*/ 	.short	0x010a
        /*0806*/ 	.byte	0x04
	.zero		1


	//   ....[113]....
        /*0808*/ 	.word	0x00003bf0
        /*080c*/ 	.word	0x000000ff
        /*0810*/ 	.word	0x00000000
        /*0814*/ 	.short	0x010a
        /*0816*/ 	.byte	0x04
	.zero		1


	//   ....[114]....
        /*0818*/ 	.word	0x00003c90
        /*081c*/ 	.word	0x00000000
        /*0820*/ 	.word	0x00000000
        /*0824*/ 	.short	0x010a
        /*0826*/ 	.byte	0xff
	.zero		1


	//   ....[115]....
        /*0828*/ 	.word	0x00003dc0
        /*082c*/ 	.word	0x00000000
        /*0830*/ 	.word	0x00000240
        /*0834*/ 	.short	0x010a
        /*0836*/ 	.byte	0xff
	.zero		1


	//   ....[116]....
        /*0838*/ 	.word	0x00003e30
        /*083c*/ 	.word	0x00000000
        /*0840*/ 	.word	0x00000000
        /*0844*/ 	.short	0x0101
        /*0846*/ 	.byte	0xff
	.zero		1


	//   ....[117]....
        /*0848*/ 	.word	0x00003e50
        /*084c*/ 	.word	0x000000ff
        /*0850*/ 	.word	0x00000210
        /*0854*/ 	.short	0x010a
        /*0856*/ 	.byte	0x05
	.zero		1


	//   ....[118]....
        /*0858*/ 	.word	0x00003f70
        /*085c*/ 	.word	0x00000000
        /*0860*/ 	.word	0x00000200
        /*0864*/ 	.short	0x010a
        /*0866*/ 	.byte	0xff
	.zero		1


	//   ....[119]....
        /*0868*/ 	.word	0x00004070
        /*086c*/ 	.word	0x00000000
        /*0870*/ 	.word	0x00000000
        /*0874*/ 	.short	0x0101
        /*0876*/ 	.byte	0xff
	.zero		1


	//   ....[120]....
        /*0878*/ 	.word	0x00004100
        /*087c*/ 	.word	0x000000ff
        /*0880*/ 	.word	0x00000210
        /*0884*/ 	.short	0x0106
        /*0886*/ 	.byte	0x05
	.zero		1


	//   ....[121]....
        /*0888*/ 	.word	0x00004120
        /*088c*/ 	.word	0x000000ff
        /*0890*/ 	.word	0x00000210
        /*0894*/ 	.short	0x010a
        /*0896*/ 	.byte	0x05
	.zero		1


	//   ....[122]....
        /*0898*/ 	.word	0x000041b0
        /*089c*/ 	.word	0x000000ff
        /*08a0*/ 	.word	0x00000210
        /*08a4*/ 	.short	0x0106
        /*08a6*/ 	.byte	0x04
	.zero		1


	//   ....[123]....
        /*08a8*/ 	.word	0x000041f0
        /*08ac*/ 	.word	0x00000000
        /*08b0*/ 	.word	0x00000210
        /*08b4*/ 	.short	0x010a
        /*08b6*/ 	.byte	0xff
	.zero		1


	//   ....[124]....
        /*08b8*/ 	.word	0x000047a0
        /*08bc*/ 	.word	0x00000002
        /*08c0*/ 	.word	0x00000200
        /*08c4*/ 	.short	0x010a
        /*08c6*/ 	.byte	0xff
	.zero		1


	//   ....[125]....
        /*08c8*/ 	.word	0x00004860
        /*08cc*/ 	.word	0x00000002
        /*08d0*/ 	.word	0x00000000
        /*08d4*/ 	.short	0x0101
        /*08d6*/ 	.byte	0xff
	.zero		1


	//   ....[126]....
        /*08d8*/ 	.word	0x00004d20
        /*08dc*/ 	.word	0x000000ff
        /*08e0*/ 	.word	0x00000000
        /*08e4*/ 	.short	0x010a
        /*08e6*/ 	.byte	0x05
	.zero		1


	//   ....[127]....
        /*08e8*/ 	.word	0x00004d30
        /*08ec*/ 	.word	0x000000ff
        /*08f0*/ 	.word	0x00000230
        /*08f4*/ 	.short	0x010a
        /*08f6*/ 	.byte	0x0b
	.zero		1


	//   ....[128]....
        /*08f8*/ 	.word	0x00004eb0
        /*08fc*/ 	.word	0x000000ff
        /*0900*/ 	.word	0x00000000
        /*0904*/ 	.short	0x010a
        /*0906*/ 	.byte	0x09
	.zero		1


	//   ....[129]....
        /*0908*/ 	.word	0x00004ff0
        /*090c*/ 	.word	0x000000ff
        /*0910*/ 	.word	0x00000000
        /*0914*/ 	.short	0x010a
        /*0916*/ 	.byte	0x1c
	.zero		1


	//   ....[130]....
        /*0918*/ 	.word	0x00005210
        /*091c*/ 	.word	0x000000ff
        /*0920*/ 	.word	0x00000000
        /*0924*/ 	.short	0x010a
        /*0926*/ 	.byte	0x05
	.zero		1


	//   ....[131]....
        /*0928*/ 	.word	0x000052a0
        /*092c*/ 	.word	0x000000ff
        /*0930*/ 	.word	0x00000000
        /*0934*/ 	.short	0x010a
        /*0936*/ 	.byte	0x06
	.zero		1


	//   ....[132]....
        /*0938*/ 	.word	0x00005690
        /*093c*/ 	.word	0x00000000
        /*0940*/ 	.word	0x00000200
        /*0944*/ 	.short	0x010a
        /*0946*/ 	.byte	0xff
	.zero		1


	//   ....[133]....
        /*0948*/ 	.word	0x00005750
        /*094c*/ 	.word	0x00000000
        /*0950*/ 	.word	0x00000000
        /*0954*/ 	.short	0x0101
        /*0956*/ 	.byte	0xff
	.zero		1


	//   ....[134]....
        /*0958*/ 	.word	0x00005a70
        /*095c*/ 	.word	0x000000ff
        /*0960*/ 	.word	0x000001f8
        /*0964*/ 	.short	0x010a
        /*0966*/ 	.byte	0x04
	.zero		1


	//   ....[135]....
        /*0968*/ 	.word	0x00005c90
        /*096c*/ 	.word	0x000000ff
        /*0970*/ 	.word	0x000001d8
        /*0974*/ 	.short	0x010a
        /*0976*/ 	.byte	0x07
	.zero		1


	//   ....[136]....
        /*0978*/ 	.word	0x00005e90
        /*097c*/ 	.word	0x000000ff
        /*0980*/ 	.word	0x000001c0
        /*0984*/ 	.short	0x010b
        /*0986*/ 	.byte	0x07
	.zero		1


	//   ....[137]....
        /*0988*/ 	.word	0x00005ee0
        /*098c*/ 	.word	0x000000ff
        /*0990*/ 	.word	0x00000000
        /*0994*/ 	.short	0x0101
        /*0996*/ 	.byte	0x0d
	.zero		1


	//   ....[138]....
        /*0998*/ 	.word	0x00005f20
        /*099c*/ 	.word	0x000000ff
        /*09a0*/ 	.word	0x000001d8
        /*09a4*/ 	.short	0x010a
        /*09a6*/ 	.byte	0x05
	.zero		1


	//   ....[139]....
        /*09a8*/ 	.word	0x00006170
        /*09ac*/ 	.word	0x000000ff
        /*09b0*/ 	.word	0x000001c0
        /*09b4*/ 	.short	0x010b
        /*09b6*/ 	.byte	0x05
	.zero		1


	//   ....[140]....
        /*09b8*/ 	.word	0x000061b0
        /*09bc*/ 	.word	0x000000ff
        /*09c0*/ 	.word	0x00000000
        /*09c4*/ 	.short	0x0101
        /*09c6*/ 	.byte	0x07
	.zero		1


	//   ....[141]....
        /*09c8*/ 	.word	0x00006220
        /*09cc*/ 	.word	0x000000ff
        /*09d0*/ 	.word	0x00000000
        /*09d4*/ 	.short	0x010a
        /*09d6*/ 	.byte	0x05
	.zero		1


	//   ....[142]....
        /*09d8*/ 	.word	0x000062b0
        /*09dc*/ 	.word	0x000000ff
        /*09e0*/ 	.word	0x00000000
        /*09e4*/ 	.short	0x010a
        /*09e6*/ 	.byte	0x05
	.zero		1


	//   ....[143]....
        /*09e8*/ 	.word	0x00006350
        /*09ec*/ 	.word	0x00000000
        /*09f0*/ 	.word	0x00000000
        /*09f4*/ 	.short	0x010a
        /*09f6*/ 	.byte	0xff
	.zero		1


	//   ....[144]....
        /*09f8*/ 	.word	0x00006690
        /*09fc*/ 	.word	0x00000000
        /*0a00*/ 	.word	0x00000200
        /*0a04*/ 	.short	0x010a
        /*0a06*/ 	.byte	0xff
	.zero		1


	//   ....[145]....
        /*0a08*/ 	.word	0x000067a0
        /*0a0c*/ 	.word	0x00000000
        /*0a10*/ 	.word	0x00000000
        /*0a14*/ 	.short	0x0101
        /*0a16*/ 	.byte	0xff
	.zero		1


	//   ....[146]....
        /*0a18*/ 	.word	0x00007230
        /*0a1c*/ 	.word	0x00000000
        /*0a20*/ 	.word	0x000001c0
        /*0a24*/ 	.short	0x010a
        /*0a26*/ 	.byte	0xff
	.zero		1


	//   ....[147]....
        /*0a28*/ 	.word	0x000072a0
        /*0a2c*/ 	.word	0x00000049
        /*0a30*/ 	.word	0x00000220
        /*0a34*/ 	.short	0x010a
        /*0a36*/ 	.byte	0xff
	.zero		1


	//   ....[148]....
        /*0a38*/ 	.word	0x00007390
        /*0a3c*/ 	.word	0x00000000
        /*0a40*/ 	.word	0x000001c0
        /*0a44*/ 	.short	0x010a
        /*0a46*/ 	.byte	0xff
	.zero		1


	//   ....[149]....
        /*0a48*/ 	.word	0x000074c0
        /*0a4c*/ 	.word	0x00000049
        /*0a50*/ 	.word	0x00000220
        /*0a54*/ 	.short	0x010a
        /*0a56*/ 	.byte	0xff
	.zero		1


	//   ....[150]....
        /*0a58*/ 	.word	0x00007fd0
        /*0a5c*/ 	.word	0x00000000
        /*0a60*/ 	.word	0x00000000
        /*0a64*/ 	.short	0x0101
        /*0a66*/ 	.byte	0xff
	.zero		1


	//   ....[151]....
        /*0a68*/ 	.word	0x00007fe0
        /*0a6c*/ 	.word	0x00000002
        /*0a70*/ 	.word	0x000001c0
        /*0a74*/ 	.short	0x010a
        /*0a76*/ 	.byte	0xff
	.zero		1


	//   ....[152]....
        /*0a78*/ 	.word	0x000080b0
        /*0a7c*/ 	.word	0x00000002
        /*0a80*/ 	.word	0x000001c0
        /*0a84*/ 	.short	0x010a
        /*0a86*/ 	.byte	0xff
	.zero		1


	//   ....[153]....
        /*0a88*/ 	.word	0x00008420
        /*0a8c*/ 	.word	0x000000ff
        /*0a90*/ 	.word	0x00000000
        /*0a94*/ 	.short	0x0101
        /*0a96*/ 	.byte	0x05
	.zero		1


	//   ....[154]....
        /*0a98*/ 	.word	0x00008d50
        /*0a9c*/ 	.word	0x00000000
        /*0aa0*/ 	.word	0x00000000
        /*0aa4*/ 	.short	0x0101
        /*0aa6*/ 	.byte	0xff
	.zero		1


	//   ....[155]....
        /*0aa8*/ 	.word	0x00008fd0
        /*0aac*/ 	.word	0x000000ff
        /*0ab0*/ 	.word	0x00000000
        /*0ab4*/ 	.short	0x0101
        /*0ab6*/ 	.byte	0x04
	.zero		1


	//   ....[156]....
        /*0ab8*/ 	.word	0x00008ff0
        /*0abc*/ 	.word	0x00000002
        /*0ac0*/ 	.word	0x00000250
        /*0ac4*/ 	.short	0x010a
        /*0ac6*/ 	.byte	0xff
	.zero		1


	//   ....[157]....
        /*0ac8*/ 	.word	0x00009050
        /*0acc*/ 	.word	0x00000002
        /*0ad0*/ 	.word	0x000000e0
        /*0ad4*/ 	.short	0x010a
        /*0ad6*/ 	.byte	0xff
	.zero		1


	//   ....[158]....
        /*0ad8*/ 	.word	0x000090b0
        /*0adc*/ 	.word	0x00000002
        /*0ae0*/ 	.word	0x000000e0
        /*0ae4*/ 	.short	0x010a
        /*0ae6*/ 	.byte	0xff
	.zero		1


	//   ....[159]....
        /*0ae8*/ 	.word	0x00009100
        /*0aec*/ 	.word	0x00000002
        /*0af0*/ 	.word	0x00000200
        /*0af4*/ 	.short	0x010a
        /*0af6*/ 	.byte	0xff
	.zero		1


	//   ....[160]....
        /*0af8*/ 	.word	0x00009160
        /*0afc*/ 	.word	0x00000000
        /*0b00*/ 	.word	0x00000000
        /*0b04*/ 	.short	0x010a
        /*0b06*/ 	.byte	0xff
	.zero		1


	//   ....[161]....
        /*0b08*/ 	.word	0x000091c0
        /*0b0c*/ 	.word	0x00000000
        /*0b10*/ 	.word	0x00000000
        /*0b14*/ 	.short	0x010a
        /*0b16*/ 	.byte	0xff
	.zero		1


	//   ....[162]....
        /*0b18*/ 	.word	0x00009220
        /*0b1c*/ 	.word	0x00000000
        /*0b20*/ 	.word	0x00000000
        /*0b24*/ 	.short	0x010a
        /*0b26*/ 	.byte	0xff
	.zero		1


	//   ....[163]....
        /*0b28*/ 	.word	0x00009280
        /*0b2c*/ 	.word	0x00000000
        /*0b30*/ 	.word	0x00000000
        /*0b34*/ 	.short	0x010a
        /*0b36*/ 	.byte	0xff
	.zero		1


	//   ....[164]....
        /*0b38*/ 	.word	0x000092e0
        /*0b3c*/ 	.word	0x00000000
        /*0b40*/ 	.word	0x00000000
        /*0b44*/ 	.short	0x010a
        /*0b46*/ 	.byte	0xff
	.zero		1


	//   ....[165]....
        /*0b48*/ 	.word	0x00009340
        /*0b4c*/ 	.word	0x00000000
        /*0b50*/ 	.word	0x00000000
        /*0b54*/ 	.short	0x010a
        /*0b56*/ 	.byte	0xff
	.zero		1


	//   ....[166]....
        /*0b58*/ 	.word	0x000093a0
        /*0b5c*/ 	.word	0x00000000
        /*0b60*/ 	.word	0x00000000
        /*0b64*/ 	.short	0x010a
        /*0b66*/ 	.byte	0xff
	.zero		1


	//   ....[167]....
        /*0b68*/ 	.word	0x00009400
        /*0b6c*/ 	.word	0x00000000
        /*0b70*/ 	.word	0x00000000
        /*0b74*/ 	.short	0x010a
        /*0b76*/ 	.byte	0xff
	.zero		1


	//   ....[168]....
        /*0b78*/ 	.word	0x00009460
        /*0b7c*/ 	.word	0x00000000
        /*0b80*/ 	.word	0x00000000
        /*0b84*/ 	.short	0x010a
        /*0b86*/ 	.byte	0xff
	.zero		1


	//   ....[169]....
        /*0b88*/ 	.word	0x000094c0
        /*0b8c*/ 	.word	0x00000000
        /*0b90*/ 	.word	0x00000000
        /*0b94*/ 	.short	0x010a
        /*0b96*/ 	.byte	0xff
	.zero		1


	//   ....[170]....
        /*0b98*/ 	.word	0x00009520
        /*0b9c*/ 	.word	0x00000000
        /*0ba0*/ 	.word	0x00000000
        /*0ba4*/ 	.short	0x010a
        /*0ba6*/ 	.byte	0xff
	.zero		1


	//   ....[171]....
        /*0ba8*/ 	.word	0x00009580
        /*0bac*/ 	.word	0x00000000
        /*0bb0*/ 	.word	0x00000000
        /*0bb4*/ 	.short	0x010a
        /*0bb6*/ 	.byte	0xff
	.zero		1


	//   ....[172]....
        /*0bb8*/ 	.word	0x000095e0
        /*0bbc*/ 	.word	0x00000000
        /*0bc0*/ 	.word	0x00000000
        /*0bc4*/ 	.short	0x010a
        /*0bc6*/ 	.byte	0xff
	.zero		1


	//   ....[173]....
        /*0bc8*/ 	.word	0x00009640
        /*0bcc*/ 	.word	0x00000000
        /*0bd0*/ 	.word	0x00000000
        /*0bd4*/ 	.short	0x010a
        /*0bd6*/ 	.byte	0xff
	.zero		1


	//   ....[174]....
        /*0bd8*/ 	.word	0x000096a0
        /*0bdc*/ 	.word	0x00000000
        /*0be0*/ 	.word	0x00000000
        /*0be4*/ 	.short	0x010a
        /*0be6*/ 	.byte	0xff
	.zero		1


	//   ....[175]....
        /*0be8*/ 	.word	0x00009700
        /*0bec*/ 	.word	0x00000000
        /*0bf0*/ 	.word	0x00000000
        /*0bf4*/ 	.short	0x010a
        /*0bf6*/ 	.byte	0xff
	.zero		1


	//   ....[176]....
        /*0bf8*/ 	.word	0x00009760
        /*0bfc*/ 	.word	0x00000000
        /*0c00*/ 	.word	0x00000000
        /*0c04*/ 	.short	0x010a
        /*0c06*/ 	.byte	0xff
	.zero		1


	//   ....[177]....
        /*0c08*/ 	.word	0x000097c0
        /*0c0c*/ 	.word	0x00000000
        /*0c10*/ 	.word	0x00000000
        /*0c14*/ 	.short	0x010a
        /*0c16*/ 	.byte	0xff
	.zero		1


	//   ....[178]....
        /*0c18*/ 	.word	0x00009820
        /*0c1c*/ 	.word	0x00000000
        /*0c20*/ 	.word	0x00000000
        /*0c24*/ 	.short	0x010a
        /*0c26*/ 	.byte	0xff
	.zero		1


	//   ....[179]....
        /*0c28*/ 	.word	0x00009880
        /*0c2c*/ 	.word	0x00000000
        /*0c30*/ 	.word	0x00000000
        /*0c34*/ 	.short	0x010a
        /*0c36*/ 	.byte	0xff
	.zero		1


	//   ....[180]....
        /*0c38*/ 	.word	0x000098e0
        /*0c3c*/ 	.word	0x00000000
        /*0c40*/ 	.word	0x00000000
        /*0c44*/ 	.short	0x010a
        /*0c46*/ 	.byte	0xff
	.zero		1


	//   ....[181]....
        /*0c48*/ 	.word	0x00009940
        /*0c4c*/ 	.word	0x00000000
        /*0c50*/ 	.word	0x00000000
        /*0c54*/ 	.short	0x010a
        /*0c56*/ 	.byte	0xff
	.zero		1


	//   ....[182]....
        /*0c58*/ 	.word	0x000099a0
        /*0c5c*/ 	.word	0x00000000
        /*0c60*/ 	.word	0x00000000
        /*0c64*/ 	.short	0x010a
        /*0c66*/ 	.byte	0xff
	.zero		1


	//   ....[183]....
        /*0c68*/ 	.word	0x00009a00
        /*0c6c*/ 	.word	0x00000000
        /*0c70*/ 	.word	0x00000000
        /*0c74*/ 	.short	0x010a
        /*0c76*/ 	.byte	0xff
	.zero		1


	//   ....[184]....
        /*0c78*/ 	.word	0x00009a60
        /*0c7c*/ 	.word	0x00000000
        /*0c80*/ 	.word	0x00000000
        /*0c84*/ 	.short	0x010a
        /*0c86*/ 	.byte	0xff
	.zero		1


	//   ....[185]....
        /*0c88*/ 	.word	0x00009ac0
        /*0c8c*/ 	.word	0x00000000
        /*0c90*/ 	.word	0x00000000
        /*0c94*/ 	.short	0x010a
        /*0c96*/ 	.byte	0xff
	.zero		1


	//   ....[186]....
        /*0c98*/ 	.word	0x00009b20
        /*0c9c*/ 	.word	0x00000000
        /*0ca0*/ 	.word	0x00000000
        /*0ca4*/ 	.short	0x010a
        /*0ca6*/ 	.byte	0xff
	.zero		1


	//   ....[187]....
        /*0ca8*/ 	.word	0x00009b70
        /*0cac*/ 	.word	0x00000000
        /*0cb0*/ 	.word	0x00000240
        /*0cb4*/ 	.short	0x010a
        /*0cb6*/ 	.byte	0xff
	.zero		1


	//   ....[188]....
        /*0cb8*/ 	.word	0x00009bd0
        /*0cbc*/ 	.word	0x00000000
        /*0cc0*/ 	.word	0x00000210
        /*0cc4*/ 	.short	0x010a
        /*0cc6*/ 	.byte	0xff
	.zero		1


	//   ....[189]....
        /*0cc8*/ 	.word	0x00009c20
        /*0ccc*/ 	.word	0x00000000
        /*0cd0*/ 	.word	0x00000200
        /*0cd4*/ 	.short	0x010a
        /*0cd6*/ 	.byte	0xff
	.zero		1


	//   ....[190]....
        /*0cd8*/ 	.word	0x00009c80
        /*0cdc*/ 	.word	0x00000000
        /*0ce0*/ 	.word	0x00000210
        /*0ce4*/ 	.short	0x010a
        /*0ce6*/ 	.byte	0xff
	.zero		1


	//   ....[191]....
        /*0ce8*/ 	.word	0x00009cd0
        /*0cec*/ 	.word	0x00000002
        /*0cf0*/ 	.word	0x00000200
        /*0cf4*/ 	.short	0x010a
        /*0cf6*/ 	.byte	0xff
	.zero		1


	//   ....[192]....
        /*0cf8*/ 	.word	0x00009d30
        /*0cfc*/ 	.word	0x00000003
        /*0d00*/ 	.word	0x00000230
        /*0d04*/ 	.short	0x010a
        /*0d06*/ 	.byte	0xff
	.zero		1


	//   ....[193]....
        /*0d08*/ 	.word	0x00009d90
        /*0d0c*/ 	.word	0x00000002
        /*0d10*/ 	.word	0x00000000
        /*0d14*/ 	.short	0x010a
        /*0d16*/ 	.byte	0xff
	.zero		1


	//   ....[194]....
        /*0d18*/ 	.word	0x00009df0
        /*0d1c*/ 	.word	0x00000000
        /*0d20*/ 	.word	0x00000000
        /*0d24*/ 	.short	0x010a
        /*0d26*/ 	.byte	0xff
	.zero		1


	//   ....[195]....
        /*0d28*/ 	.word	0x00009e50
        /*0d2c*/ 	.word	0x00000000
        /*0d30*/ 	.word	0x00000000
        /*0d34*/ 	.short	0x010a
        /*0d36*/ 	.byte	0xff
	.zero		1


	//   ....[196]....
        /*0d38*/ 	.word	0x00009ea0
        /*0d3c*/ 	.word	0x00000000
        /*0d40*/ 	.word	0x00000200
        /*0d44*/ 	.short	0x010a
        /*0d46*/ 	.byte	0xff
	.zero		1


	//   ....[197]....
        /*0d48*/ 	.word	0x00009f00
        /*0d4c*/ 	.word	0x00000000
        /*0d50*/ 	.word	0x000001f8
        /*0d54*/ 	.short	0x010a
        /*0d56*/ 	.byte	0xff
	.zero		1


	//   ....[198]....
        /*0d58*/ 	.word	0x00009f60
        /*0d5c*/ 	.word	0x00000000
        /*0d60*/ 	.word	0x000001d8
        /*0d64*/ 	.short	0x010a
        /*0d66*/ 	.byte	0xff
	.zero		1


	//   ....[199]....
        /*0d68*/ 	.word	0x00009fc0
        /*0d6c*/ 	.word	0x00000000
        /*0d70*/ 	.word	0x000001d8
        /*0d74*/ 	.short	0x010a
        /*0d76*/ 	.byte	0xff
	.zero		1


	//   ....[200]....
        /*0d78*/ 	.word	0x0000a020
        /*0d7c*/ 	.word	0x00000000
        /*0d80*/ 	.word	0x00000000
        /*0d84*/ 	.short	0x010a
        /*0d86*/ 	.byte	0xff
	.zero		1


	//   ....[201]....
        /*0d88*/ 	.word	0x0000a080
        /*0d8c*/ 	.word	0x00000000
        /*0d90*/ 	.word	0x00000000
        /*0d94*/ 	.short	0x010a
        /*0d96*/ 	.byte	0xff
	.zero		1


	//   ....[202]....
        /*0d98*/ 	.word	0x0000a0d0
        /*0d9c*/ 	.word	0x00000000
        /*0da0*/ 	.word	0x00000200
        /*0da4*/ 	.short	0x010a
        /*0da6*/ 	.byte	0xff
	.zero		1


	//   ....[203]....
        /*0da8*/ 	.word	0x0000a120
        /*0dac*/ 	.word	0x00000000
        /*0db0*/ 	.word	0x000001c0
        /*0db4*/ 	.short	0x010a
        /*0db6*/ 	.byte	0xff
	.zero		1


	//   ....[204]....
        /*0db8*/ 	.word	0x0000a170
        /*0dbc*/ 	.word	0x00000049
        /*0dc0*/ 	.word	0x00000220
        /*0dc4*/ 	.short	0x010a
        /*0dc6*/ 	.byte	0xff
	.zero		1


	//   ....[205]....
        /*0dc8*/ 	.word	0x0000a1c0
        /*0dcc*/ 	.word	0x00000002
        /*0dd0*/ 	.word	0x000001c0
        /*0dd4*/ 	.short	0x010a
        /*0dd6*/ 	.byte	0xff
	.zero		1


	//----- nvinfo : EIATTR_NUM_MBARRIERS
	.align		4
.L_47:
        /*0dd8*/ 	.byte	0x03, 0x38
        /*0dda*/ 	.short	0x004c


	//----- nvinfo : EIATTR_EXIT_INSTR_OFFSETS
	.align		4
        /*0ddc*/ 	.byte	0x04, 0x1c
        /*0dde*/ 	.short	(.L_49 - .L_48)


	//   ....[0]....
.L_48:
        /*0de0*/ 	.word	0x00003cc0


	//   ....[1]....
        /*0de4*/ 	.word	0x000041c0


	//   ....[2]....
        /*0de8*/ 	.word	0x00004220


	//   ....[3]....
        /*0dec*/ 	.word	0x00005500


	//   ....[4]....
        /*0df0*/ 	.word	0x00006380


	//   ....[5]....
        /*0df4*/ 	.word	0x000063c0


	//   ....[6]....
        /*0df8*/ 	.word	0x00008ec0


	//   ....[7]....
        /*0dfc*/ 	.word	0x00008f40


	//   ....[8]....
        /*0e00*/ 	.word	0x00008f70


	//   ....[9]....
        /*0e04*/ 	.word	0x00008fe0


	//----- nvinfo : EIATTR_MAX_THREADS
	.align		4
.L_49:
        /*0e08*/ 	.byte	0x04, 0x05
        /*0e0a*/ 	.short	(.L_51 - .L_50)
.L_50:
        /*0e0c*/ 	.word	0x00000100
        /*0e10*/ 	.word	0x00000001
        /*0e14*/ 	.word	0x00000001


	//----- nvinfo : EIATTR_CRS_STACK_SIZE
	.align		4
.L_51:
        /*0e18*/ 	.byte	0x04, 0x1e
        /*0e1a*/ 	.short	(.L_53 - .L_52)
.L_52:
        /*0e1c*/ 	.word	0x00000000


	//----- nvinfo : EIATTR_CBANK_PARAM_SIZE
	.align		4
.L_53:
        /*0e20*/ 	.byte	0x03, 0x19
        /*0e22*/ 	.short	0x0c00


	//----- nvinfo : EIATTR_PARAM_CBANK
	.align		4
        /*0e24*/ 	.byte	0x04, 0x0a
        /*0e26*/ 	.short	(.L_55 - .L_54)
	.align		4
.L_54:
        /*0e28*/ 	.word	index@(.nv.constant0._ZN7cutlass13device_kernelINS_4gemm6kernel13GemmUniversalIN4cute5tupleIJiiiiEEENS1_10collective13CollectiveMmaINS1_46MainloopSm100TmaUmmaWarpSpecializedBlockScaledILi28ELi2ELi2ENS5_IJNS4_1CILi1EEENSA_ILi8EEESB_EEEEENS5_IJNSA_ILi128EEENSA_ILi64EEESG_EEENS5_IJNS_12float_e2m1_tENS_13float_ue4m3_tEEEENS5_IJNS5_IJlSB_lEEENS4_6LayoutINS5_IJNS5_IJNS5_IJNSA_ILi32EEENSA_ILi4EEEEEEiEEENS5_IJNS5_IJNSA_ILi16EEESO_EEEiEEENS5_IJSB_iEEEEEENS5_IJST_NS5_IJNS5_IJNSA_ILi0EEESB_EEENSA_ILi512EEEEEENS5_IJSW_iEEEEEEEEEEESK_S13_NS4_8TiledMMAINS4_8MMA_AtomIJNS4_17SM100_MMA_MXF4_SSISI_SI_fSJ_Li128ELi64ELi16ELNS4_4UMMA5MajorE0ELS18_0ELNS17_7ScaleInE0ELS19_0EEEEEENSM_INS5_IJSB_SB_SB_EEENS5_IJSW_SW_SW_EEEEENS5_IJNS4_10UnderscoreES1F_S1F_EEEEENS5_IJNS4_23SM90_TMA_LOAD_MULTICASTES1I_EEENS5_IJNS4_14ComposedLayoutINS4_7SwizzleILi1ELi4ELi3EEENS4_18smem_ptr_flag_bitsILi4EEENSM_INS5_IJSC_SG_EEENS5_IJSG_SB_EEEEEEENSM_INS5_IJNS5_IJNS5_IJSP_SB_EEESS_EEESB_NS5_IJSB_SB_EEEEEENS5_IJNS5_IJNS5_IJSS_SY_EEESX_EEESW_NS5_IJSO_SY_EEEEEEEEEEEvNS4_8identityENS5_IJNS4_13SM90_TMA_LOADES24_EEES22_vS23_EENS_8epilogue10collective18CollectiveEpilogueINS27_23Sm100TmaWarpSpecializedILi3ELi2ELi32ELb1ELb0EEEJSH_NS5_IJNSM_ISF_SB_EENSM_ISN_SB_EEEEENS_10bfloat16_tESL_S2F_SL_NS27_6fusion15FusionCallbacksIS2B_NS2G_17LinearCombinationIS2F_fS2F_fLNS_15FloatRoundStyleE2EEESH_S2E_JEEENS4_5SM1004TMEM4LOAD26SM100_TMEM_LOAD_32dp32b32xES24_NS1K_INS1L_ILi2ELi4ELi3EEENS1N_ILi16EEENSM_INS5_IJSC_SN_EEENS5_IJSN_SB_EEEEEEENS4_39AutoVectorizingCopyWithAssumedAlignmentILi128EEENS4_14SM90_TMA_STOREES2V_S2X_S2X_EEEvvEEEEvNT_6ParamsE)
        /*0e2c*/ 	.short	0x0380
        /*0e2e*/ 	.short	0x0c00


	//----- nvinfo : EIATTR_SW_WAR
	.align		4
.L_55:
        /*0e30*/ 	.byte	0x04, 0x36
        /*0e32*/ 	.short	(.L_57 - .L_56)
.L_56:
        /*0e34*/ 	.word	0x00000008
.L_57:


//--------------------- .nv.callgraph             --------------------------
	.section	.nv.callgraph,"",@"SHT_CUDA_CALLGRAPH"
	.align	4
	.sectionentsize	8
	.align		4
        /*0000*/ 	.word	0x00000000
	.align		4
        /*0004*/ 	.word	0xffffffff
	.align		4
        /*0008*/ 	.word	index@(_ZN7cutlass13device_kernelINS_4gemm6kernel13GemmUniversalIN4cute5tupleIJiiiiEEENS1_10collective13CollectiveMmaINS1_46MainloopSm100TmaUmmaWarpSpecializedBlockScaledILi28ELi2ELi2ENS5_IJNS4_1CILi1EEENSA_ILi8EEESB_EEEEENS5_IJNSA_ILi128EEENSA_ILi64EEESG_EEENS5_IJNS_12float_e2m1_tENS_13float_ue4m3_tEEEENS5_IJNS5_IJlSB_lEEENS4_6LayoutINS5_IJNS5_IJNS5_IJNSA_ILi32EEENSA_ILi4EEEEEEiEEENS5_IJNS5_IJNSA_ILi16EEESO_EEEiEEENS5_IJSB_iEEEEEENS5_IJST_NS5_IJNS5_IJNSA_ILi0EEESB_EEENSA_ILi512EEEEEENS5_IJSW_iEEEEEEEEEEESK_S13_NS4_8TiledMMAINS4_8MMA_AtomIJNS4_17SM100_MMA_MXF4_SSISI_SI_fSJ_Li128ELi64ELi16ELNS4_4UMMA5MajorE0ELS18_0ELNS17_7ScaleInE0ELS19_0EEEEEENSM_INS5_IJSB_SB_SB_EEENS5_IJSW_SW_SW_EEEEENS5_IJNS4_10UnderscoreES1F_S1F_EEEEENS5_IJNS4_23SM90_TMA_LOAD_MULTICASTES1I_EEENS5_IJNS4_14ComposedLayoutINS4_7SwizzleILi1ELi4ELi3EEENS4_18smem_ptr_flag_bitsILi4EEENSM_INS5_IJSC_SG_EEENS5_IJSG_SB_EEEEEEENSM_INS5_IJNS5_IJNS5_IJSP_SB_EEESS_EEESB_NS5_IJSB_SB_EEEEEENS5_IJNS5_IJNS5_IJSS_SY_EEESX_EEESW_NS5_IJSO_SY_EEEEEEEEEEEvNS4_8identityENS5_IJNS4_13SM90_TMA_LOADES24_EEES22_vS23_EENS_8epilogue10collective18CollectiveEpilogueINS27_23Sm100TmaWarpSpecializedILi3ELi2ELi32ELb1ELb0EEEJSH_NS5_IJNSM_ISF_SB_EENSM_ISN_SB_EEEEENS_10bfloat16_tESL_S2F_SL_NS27_6fusion15FusionCallbacksIS2B_NS2G_17LinearCombinationIS2F_fS2F_fLNS_15FloatRoundStyleE2EEESH_S2E_JEEENS4_5SM1004TMEM4LOAD26SM100_TMEM_LOAD_32dp32b32xES24_NS1K_INS1L_ILi2ELi4ELi3EEENS1N_ILi16EEENSM_INS5_IJSC_SN_EEENS5_IJSN_SB_EEEEEEENS4_39AutoVectorizingCopyWithAssumedAlignmentILi128EEENS4_14SM90_TMA_STOREES2V_S2X_S2X_EEEvvEEEEvNT_6ParamsE)
	.align		4
        /*000c*/ 	.word	index@(__assertfail)
	.align		4
        /*0010*/ 	.word	0x00000000
	.align		4
        /*0014*/ 	.word	0xfffffffe
	.align		4
        /*0018*/ 	.word	0x00000000
	.align		4
        /*001c*/ 	.word	0xfffffffd
	.align		4
        /*0020*/ 	.word	0x00000000
	.align		4
        /*0024*/ 	.word	0xfffffffc


//--------------------- .nv.constant4             --------------------------
	.section	.nv.constant4,"a",@progbits
	.align	8
	.align		8
.nv.constant4:
        /*0000*/ 	.dword	__assertfail
	.align		8
        /*0008*/ 	.dword	__unnamed_1
	.align		8
        /*0010*/ 	.dword	__unnamed_2
	.align		8
        /*0018*/ 	.dword	_ZN40_INTERNAL_31bc62ff_4_k_cu_4e857d63_358744cuda3std3__45__cpo5beginE
	.align		8
        /*0020*/ 	.dword	_ZN40_INTERNAL_31bc62ff_4_k_cu_4e857d63_358744cuda3std3__45__cpo3endE
	.align		8
        /*0028*/ 	.dword	_ZN40_INTERNAL_31bc62ff_4_k_cu_4e857d63_358744cuda3std3__45__cpo6cbeginE
	.align		8
        /*0030*/ 	.dword	_ZN40_INTERNAL_31bc62ff_4_k_cu_4e857d63_358744cuda3std3__45__cpo4cendE
	.align		8
        /*0038*/ 	.dword	_ZN40_INTERNAL_31bc62ff_4_k_cu_4e857d63_358744cuda3std3__442_GLOBAL__N__31bc62ff_4_k_cu_4e857d63_358746ignoreE
	.align		8
        /*0040*/ 	.dword	_ZN40_INTERNAL_31bc62ff_4_k_cu_4e857d63_358744cuda3std3__419piecewise_constructE
	.align		8
        /*0048*/ 	.dword	_ZN40_INTERNAL_31bc62ff_4_k_cu_4e857d63_358744cuda3std3__48in_placeE
	.align		8
        /*0050*/ 	.dword	_ZN40_INTERNAL_31bc62ff_4_k_cu_4e857d63_358744cuda3std6ranges3__45__cpo4swapE
	.align		8
        /*0058*/ 	.dword	_ZN40_INTERNAL_31bc62ff_4_k_cu_4e857d63_358744cuda3std6ranges3__45__cpo9iter_moveE
	.align		8
        /*0060*/ 	.dword	_ZN40_INTERNAL_31bc62ff_4_k_cu_4e857d63_358744cute7productE
	.align		8
        /*0068*/ 	.dword	_ZN40_INTERNAL_31bc62ff_4_k_cu_4e857d63_358744cute1_E
	.align		8
        /*0070*/ 	.dword	$str$25
	.align		8
        /*0078*/ 	.dword	$str$26
	.align		8
        /*0080*/ 	.dword	$str$29
	.align		8
        /*0088*/ 	.dword	$str$30


//--------------------- .text._ZN7cutlass13device_kernelINS_4gemm6kernel13GemmUniversalIN4cute5tupleIJiiiiEEENS1_10collective13CollectiveMmaINS1_46MainloopSm100TmaUmmaWarpSpecializedBlockScaledILi28ELi2ELi2ENS5_IJNS4_1CILi1EEENSA_ILi8EEESB_EEEEENS5_IJNSA_ILi128EEENSA_ILi64EEESG_EEENS5_IJNS_12float_e2m1_tENS_13float_ue4m3_tEEEENS5_IJNS5_IJlSB_lEEENS4_6LayoutINS5_IJNS5_IJNS5_IJNSA_ILi32EEENSA_ILi4EEEEEEiEEENS5_IJNS5_IJNSA_ILi16EEESO_EEEiEEENS5_IJSB_iEEEEEENS5_IJST_NS5_IJNS5_IJNSA_ILi0EEESB_EEENSA_ILi512EEEEEENS5_IJSW_iEEEEEEEEEEESK_S13_NS4_8TiledMMAINS4_8MMA_AtomIJNS4_17SM100_MMA_MXF4_SSISI_SI_fSJ_Li128ELi64ELi16ELNS4_4UMMA5MajorE0ELS18_0ELNS17_7ScaleInE0ELS19_0EEEEEENSM_INS5_IJSB_SB_SB_EEENS5_IJSW_SW_SW_EEEEENS5_IJNS4_10UnderscoreES1F_S1F_EEEEENS5_IJNS4_23SM90_TMA_LOAD_MULTICASTES1I_EEENS5_IJNS4_14ComposedLayoutINS4_7SwizzleILi1ELi4ELi3EEENS4_18smem_ptr_flag_bitsILi4EEENSM_INS5_IJSC_SG_EEENS5_IJSG_SB_EEEEEEENSM_INS5_IJNS5_IJNS5_IJSP_SB_EEESS_EEESB_NS5_IJSB_SB_EEEEEENS5_IJNS5_IJNS5_IJSS_SY_EEESX_EEESW_NS5_IJSO_SY_EEEEEEEEEEEvNS4_8identityENS5_IJNS4_13SM90_TMA_LOADES24_EEES22_vS23_EENS_8epilogue10collective18CollectiveEpilogueINS27_23Sm100TmaWarpSpecializedILi3ELi2ELi32ELb1ELb0EEEJSH_NS5_IJNSM_ISF_SB_EENSM_ISN_SB_EEEEENS_10bfloat16_tESL_S2F_SL_NS27_6fusion15FusionCallbacksIS2B_NS2G_17LinearCombinationIS2F_fS2F_fLNS_15FloatRoundStyleE2EEESH_S2E_JEEENS4_5SM1004TMEM4LOAD26SM100_TMEM_LOAD_32dp32b32xES24_NS1K_INS1L_ILi2ELi4ELi3EEENS1N_ILi16EEENSM_INS5_IJSC_SN_EEENS5_IJSN_SB_EEEEEEENS4_39AutoVectorizingCopyWithAssumedAlignmentILi128EEENS4_14SM90_TMA_STOREES2V_S2X_S2X_EEEvvEEEEvNT_6ParamsE --------------------------
	.section	.text._ZN7cutlass13device_kernelINS_4gemm6kernel13GemmUniversalIN4cute5tupleIJiiiiEEENS1_10collective13CollectiveMmaINS1_46MainloopSm100TmaUmmaWarpSpecializedBlockScaledILi28ELi2ELi2ENS5_IJNS4_1CILi1EEENSA_ILi8EEESB_EEEEENS5_IJNSA_ILi128EEENSA_ILi64EEESG_EEENS5_IJNS_12float_e2m1_tENS_13float_ue4m3_tEEEENS5_IJNS5_IJlSB_lEEENS4_6LayoutINS5_IJNS5_IJNS5_IJNSA_ILi32EEENSA_ILi4EEEEEEiEEENS5_IJNS5_IJNSA_ILi16EEESO_EEEiEEENS5_IJSB_iEEEEEENS5_IJST_NS5_IJNS5_IJNSA_ILi0EEESB_EEENSA_ILi512EEEEEENS5_IJSW_iEEEEEEEEEEESK_S13_NS4_8TiledMMAINS4_8MMA_AtomIJNS4_17SM100_MMA_MXF4_SSISI_SI_fSJ_Li128ELi64ELi16ELNS4_4UMMA5MajorE0ELS18_0ELNS17_7ScaleInE0ELS19_0EEEEEENSM_INS5_IJSB_SB_SB_EEENS5_IJSW_SW_SW_EEEEENS5_IJNS4_10UnderscoreES1F_S1F_EEEEENS5_IJNS4_23SM90_TMA_LOAD_MULTICASTES1I_EEENS5_IJNS4_14ComposedLayoutINS4_7SwizzleILi1ELi4ELi3EEENS4_18smem_ptr_flag_bitsILi4EEENSM_INS5_IJSC_SG_EEENS5_IJSG_SB_EEEEEEENSM_INS5_IJNS5_IJNS5_IJSP_SB_EEESS_EEESB_NS5_IJSB_SB_EEEEEENS5_IJNS5_IJNS5_IJSS_SY_EEESX_EEESW_NS5_IJSO_SY_EEEEEEEEEEEvNS4_8identityENS5_IJNS4_13SM90_TMA_LOADES24_EEES22_vS23_EENS_8epilogue10collective18CollectiveEpilogueINS27_23Sm100TmaWarpSpecializedILi3ELi2ELi32ELb1ELb0EEEJSH_NS5_IJNSM_ISF_SB_EENSM_ISN_SB_EEEEENS_10bfloat16_tESL_S2F_SL_NS27_6fusion15FusionCallbacksIS2B_NS2G_17LinearCombinationIS2F_fS2F_fLNS_15FloatRoundStyleE2EEESH_S2E_JEEENS4_5SM1004TMEM4LOAD26SM100_TMEM_LOAD_32dp32b32xES24_NS1K_INS1L_ILi2ELi4ELi3EEENS1N_ILi16EEENSM_INS5_IJSC_SN_EEENS5_IJSN_SB_EEEEEEENS4_39AutoVectorizingCopyWithAssumedAlignmentILi128EEENS4_14SM90_TMA_STOREES2V_S2X_S2X_EEEvvEEEEvNT_6ParamsE,"ax",@progbits
	.align	128
.text._ZN7cutlass13device_kernelINS_4gemm6kernel13GemmUniversalIN4cute5tupleIJiiiiEEENS1_10collective13CollectiveMmaINS1_46MainloopSm100TmaUmmaWarpSpecializedBlockScaledILi28ELi2ELi2ENS5_IJNS4_1CILi1EEENSA_ILi8EEESB_EEEEENS5_IJNSA_ILi128EEENSA_ILi64EEESG_EEENS5_IJNS_12float_e2m1_tENS_13float_ue4m3_tEEEENS5_IJNS5_IJlSB_lEEENS4_6LayoutINS5_IJNS5_IJNS5_IJNSA_ILi32EEENSA_ILi4EEEEEEiEEENS5_IJNS5_IJNSA_ILi16EEESO_EEEiEEENS5_IJSB_iEEEEEENS5_IJST_NS5_IJNS5_IJNSA_ILi0EEESB_EEENSA_ILi512EEEEEENS5_IJSW_iEEEEEEEEEEESK_S13_NS4_8TiledMMAINS4_8MMA_AtomIJNS4_17SM100_MMA_MXF4_SSISI_SI_fSJ_Li128ELi64ELi16ELNS4_4UMMA5MajorE0ELS18_0ELNS17_7ScaleInE0ELS19_0EEEEEENSM_INS5_IJSB_SB_SB_EEENS5_IJSW_SW_SW_EEEEENS5_IJNS4_10UnderscoreES1F_S1F_EEEEENS5_IJNS4_23SM90_TMA_LOAD_MULTICASTES1I_EEENS5_IJNS4_14ComposedLayoutINS4_7SwizzleILi1ELi4ELi3EEENS4_18smem_ptr_flag_bitsILi4EEENSM_INS5_IJSC_SG_EEENS5_IJSG_SB_EEEEEEENSM_INS5_IJNS5_IJNS5_IJSP_SB_EEESS_EEESB_NS5_IJSB_SB_EEEEEENS5_IJNS5_IJNS5_IJSS_SY_EEESX_EEESW_NS5_IJSO_SY_EEEEEEEEEEEvNS4_8identityENS5_IJNS4_13SM90_TMA_LOADES24_EEES22_vS23_EENS_8epilogue10collective18CollectiveEpilogueINS27_23Sm100TmaWarpSpecializedILi3ELi2ELi32ELb1ELb0EEEJSH_NS5_IJNSM_ISF_SB_EENSM_ISN_SB_EEEEENS_10bfloat16_tESL_S2F_SL_NS27_6fusion15FusionCallbacksIS2B_NS2G_17LinearCombinationIS2F_fS2F_fLNS_15FloatRoundStyleE2EEESH_S2E_JEEENS4_5SM1004TMEM4LOAD26SM100_TMEM_LOAD_32dp32b32xES24_NS1K_INS1L_ILi2ELi4ELi3EEENS1N_ILi16EEENSM_INS5_IJSC_SN_EEENS5_IJSN_SB_EEEEEEENS4_39AutoVectorizingCopyWithAssumedAlignmentILi128EEENS4_14SM90_TMA_STOREES2V_S2X_S2X_EEEvvEEEEvNT_6ParamsE:
        .type           _ZN7cutlass13device_kernelINS_4gemm6kernel13GemmUniversalIN4cute5tupleIJiiiiEEENS1_10collective13CollectiveMmaINS1_46MainloopSm100TmaUmmaWarpSpecializedBlockScaledILi28ELi2ELi2ENS5_IJNS4_1CILi1EEENSA_ILi8EEESB_EEEEENS5_IJNSA_ILi128EEENSA_ILi64EEESG_EEENS5_IJNS_12float_e2m1_tENS_13float_ue4m3_tEEEENS5_IJNS5_IJlSB_lEEENS4_6LayoutINS5_IJNS5_IJNS5_IJNSA_ILi32EEENSA_ILi4EEEEEEiEEENS5_IJNS5_IJNSA_ILi16EEESO_EEEiEEENS5_IJSB_iEEEEEENS5_IJST_NS5_IJNS5_IJNSA_ILi0EEESB_EEENSA_ILi512EEEEEENS5_IJSW_iEEEEEEEEEEESK_S13_NS4_8TiledMMAINS4_8MMA_AtomIJNS4_17SM100_MMA_MXF4_SSISI_SI_fSJ_Li128ELi64ELi16ELNS4_4UMMA5MajorE0ELS18_0ELNS17_7ScaleInE0ELS19_0EEEEEENSM_INS5_IJSB_SB_SB_EEENS5_IJSW_SW_SW_EEEEENS5_IJNS4_10UnderscoreES1F_S1F_EEEEENS5_IJNS4_23SM90_TMA_LOAD_MULTICASTES1I_EEENS5_IJNS4_14ComposedLayoutINS4_7SwizzleILi1ELi4ELi3EEENS4_18smem_ptr_flag_bitsILi4EEENSM_INS5_IJSC_SG_EEENS5_IJSG_SB_EEEEEEENSM_INS5_IJNS5_IJNS5_IJSP_SB_EEESS_EEESB_NS5_IJSB_SB_EEEEEENS5_IJNS5_IJNS5_IJSS_SY_EEESX_EEESW_NS5_IJSO_SY_EEEEEEEEEEEvNS4_8identityENS5_IJNS4_13SM90_TMA_LOADES24_EEES22_vS23_EENS_8epilogue10collective18CollectiveEpilogueINS27_23Sm100TmaWarpSpecializedILi3ELi2ELi32ELb1ELb0EEEJSH_NS5_IJNSM_ISF_SB_EENSM_ISN_SB_EEEEENS_10bfloat16_tESL_S2F_SL_NS27_6fusion15FusionCallbacksIS2B_NS2G_17LinearCombinationIS2F_fS2F_fLNS_15FloatRoundStyleE2EEESH_S2E_JEEENS4_5SM1004TMEM4LOAD26SM100_TMEM_LOAD_32dp32b32xES24_NS1K_INS1L_ILi2ELi4ELi3EEENS1N_ILi16EEENSM_INS5_IJSC_SN_EEENS5_IJSN_SB_EEEEEEENS4_39AutoVectorizingCopyWithAssumedAlignmentILi128EEENS4_14SM90_TMA_STOREES2V_S2X_S2X_EEEvvEEEEvNT_6ParamsE,@function
        .size           _ZN7cutlass13device_kernelINS_4gemm6kernel13GemmUniversalIN4cute5tupleIJiiiiEEENS1_10collective13CollectiveMmaINS1_46MainloopSm100TmaUmmaWarpSpecializedBlockScaledILi28ELi2ELi2ENS5_IJNS4_1CILi1EEENSA_ILi8EEESB_EEEEENS5_IJNSA_ILi128EEENSA_ILi64EEESG_EEENS5_IJNS_12float_e2m1_tENS_13float_ue4m3_tEEEENS5_IJNS5_IJlSB_lEEENS4_6LayoutINS5_IJNS5_IJNS5_IJNSA_ILi32EEENSA_ILi4EEEEEEiEEENS5_IJNS5_IJNSA_ILi16EEESO_EEEiEEENS5_IJSB_iEEEEEENS5_IJST_NS5_IJNS5_IJNSA_ILi0EEESB_EEENSA_ILi512EEEEEENS5_IJSW_iEEEEEEEEEEESK_S13_NS4_8TiledMMAINS4_8MMA_AtomIJNS4_17SM100_MMA_MXF4_SSISI_SI_fSJ_Li128ELi64ELi16ELNS4_4UMMA5MajorE0ELS18_0ELNS17_7ScaleInE0ELS19_0EEEEEENSM_INS5_IJSB_SB_SB_EEENS5_IJSW_SW_SW_EEEEENS5_IJNS4_10UnderscoreES1F_S1F_EEEEENS5_IJNS4_23SM90_TMA_LOAD_MULTICASTES1I_EEENS5_IJNS4_14ComposedLayoutINS4_7SwizzleILi1ELi4ELi3EEENS4_18smem_ptr_flag_bitsILi4EEENSM_INS5_IJSC_SG_EEENS5_IJSG_SB_EEEEEEENSM_INS5_IJNS5_IJNS5_IJSP_SB_EEESS_EEESB_NS5_IJSB_SB_EEEEEENS5_IJNS5_IJNS5_IJSS_SY_EEESX_EEESW_NS5_IJSO_SY_EEEEEEEEEEEvNS4_8identityENS5_IJNS4_13SM90_TMA_LOADES24_EEES22_vS23_EENS_8epilogue10collective18CollectiveEpilogueINS27_23Sm100TmaWarpSpecializedILi3ELi2ELi32ELb1ELb0EEEJSH_NS5_IJNSM_ISF_SB_EENSM_ISN_SB_EEEEENS_10bfloat16_tESL_S2F_SL_NS27_6fusion15FusionCallbacksIS2B_NS2G_17LinearCombinationIS2F_fS2F_fLNS_15FloatRoundStyleE2EEESH_S2E_JEEENS4_5SM1004TMEM4LOAD26SM100_TMEM_LOAD_32dp32b32xES24_NS1K_INS1L_ILi2ELi4ELi3EEENS1N_ILi16EEENSM_INS5_IJSC_SN_EEENS5_IJSN_SB_EEEEEEENS4_39AutoVectorizingCopyWithAssumedAlignmentILi128EEENS4_14SM90_TMA_STOREES2V_S2X_S2X_EEEvvEEEEvNT_6ParamsE,(.L_x_234 - _ZN7cutlass13device_kernelINS_4gemm6kernel13GemmUniversalIN4cute5tupleIJiiiiEEENS1_10collective13CollectiveMmaINS1_46MainloopSm100TmaUmmaWarpSpecializedBlockScaledILi28ELi2ELi2ENS5_IJNS4_1CILi1EEENSA_ILi8EEESB_EEEEENS5_IJNSA_ILi128EEENSA_ILi64EEESG_EEENS5_IJNS_12float_e2m1_tENS_13float_ue4m3_tEEEENS5_IJNS5_IJlSB_lEEENS4_6LayoutINS5_IJNS5_IJNS5_IJNSA_ILi32EEENSA_ILi4EEEEEEiEEENS5_IJNS5_IJNSA_ILi16EEESO_EEEiEEENS5_IJSB_iEEEEEENS5_IJST_NS5_IJNS5_IJNSA_ILi0EEESB_EEENSA_ILi512EEEEEENS5_IJSW_iEEEEEEEEEEESK_S13_NS4_8TiledMMAINS4_8MMA_AtomIJNS4_17SM100_MMA_MXF4_SSISI_SI_fSJ_Li128ELi64ELi16ELNS4_4UMMA5MajorE0ELS18_0ELNS17_7ScaleInE0ELS19_0EEEEEENSM_INS5_IJSB_SB_SB_EEENS5_IJSW_SW_SW_EEEEENS5_IJNS4_10UnderscoreES1F_S1F_EEEEENS5_IJNS4_23SM90_TMA_LOAD_MULTICASTES1I_EEENS5_IJNS4_14ComposedLayoutINS4_7SwizzleILi1ELi4ELi3EEENS4_18smem_ptr_flag_bitsILi4EEENSM_INS5_IJSC_SG_EEENS5_IJSG_SB_EEEEEEENSM_INS5_IJNS5_IJNS5_IJSP_SB_EEESS_EEESB_NS5_IJSB_SB_EEEEEENS5_IJNS5_IJNS5_IJSS_SY_EEESX_EEESW_NS5_IJSO_SY_EEEEEEEEEEEvNS4_8identityENS5_IJNS4_13SM90_TMA_LOADES24_EEES22_vS23_EENS_8epilogue10collective18CollectiveEpilogueINS27_23Sm100TmaWarpSpecializedILi3ELi2ELi32ELb1ELb0EEEJSH_NS5_IJNSM_ISF_SB_EENSM_ISN_SB_EEEEENS_10bfloat16_tESL_S2F_SL_NS27_6fusion15FusionCallbacksIS2B_NS2G_17LinearCombinationIS2F_fS2F_fLNS_15FloatRoundStyleE2EEESH_S2E_JEEENS4_5SM1004TMEM4LOAD26SM100_TMEM_LOAD_32dp32b32xES24_NS1K_INS1L_ILi2ELi4ELi3EEENS1N_ILi16EEENSM_INS5_IJSC_SN_EEENS5_IJSN_SB_EEEEEEENS4_39AutoVectorizingCopyWithAssumedAlignmentILi128EEENS4_14SM90_TMA_STOREES2V_S2X_S2X_EEEvvEEEEvNT_6ParamsE)
        .other          _ZN7cutlass13device_kernelINS_4gemm6kernel13GemmUniversalIN4cute5tupleIJiiiiEEENS1_10collective13CollectiveMmaINS1_46MainloopSm100TmaUmmaWarpSpecializedBlockScaledILi28ELi2ELi2ENS5_IJNS4_1CILi1EEENSA_ILi8EEESB_EEEEENS5_IJNSA_ILi128EEENSA_ILi64EEESG_EEENS5_IJNS_12float_e2m1_tENS_13float_ue4m3_tEEEENS5_IJNS5_IJlSB_lEEENS4_6LayoutINS5_IJNS5_IJNS5_IJNSA_ILi32EEENSA_ILi4EEEEEEiEEENS5_IJNS5_IJNSA_ILi16EEESO_EEEiEEENS5_IJSB_iEEEEEENS5_IJST_NS5_IJNS5_IJNSA_ILi0EEESB_EEENSA_ILi512EEEEEENS5_IJSW_iEEEEEEEEEEESK_S13_NS4_8TiledMMAINS4_8MMA_AtomIJNS4_17SM100_MMA_MXF4_SSISI_SI_fSJ_Li128ELi64ELi16ELNS4_4UMMA5MajorE0ELS18_0ELNS17_7ScaleInE0ELS19_0EEEEEENSM_INS5_IJSB_SB_SB_EEENS5_IJSW_SW_SW_EEEEENS5_IJNS4_10UnderscoreES1F_S1F_EEEEENS5_IJNS4_23SM90_TMA_LOAD_MULTICASTES1I_EEENS5_IJNS4_14ComposedLayoutINS4_7SwizzleILi1ELi4ELi3EEENS4_18smem_ptr_flag_bitsILi4EEENSM_INS5_IJSC_SG_EEENS5_IJSG_SB_EEEEEEENSM_INS5_IJNS5_IJNS5_IJSP_SB_EEESS_EEESB_NS5_IJSB_SB_EEEEEENS5_IJNS5_IJNS5_IJSS_SY_EEESX_EEESW_NS5_IJSO_SY_EEEEEEEEEEEvNS4_8identityENS5_IJNS4_13SM90_TMA_LOADES24_EEES22_vS23_EENS_8epilogue10collective18CollectiveEpilogueINS27_23Sm100TmaWarpSpecializedILi3ELi2ELi32ELb1ELb0EEEJSH_NS5_IJNSM_ISF_SB_EENSM_ISN_SB_EEEEENS_10bfloat16_tESL_S2F_SL_NS27_6fusion15FusionCallbacksIS2B_NS2G_17LinearCombinationIS2F_fS2F_fLNS_15FloatRoundStyleE2EEESH_S2E_JEEENS4_5SM1004TMEM4LOAD26SM100_TMEM_LOAD_32dp32b32xES24_NS1K_INS1L_ILi2ELi4ELi3EEENS1N_ILi16EEENSM_INS5_IJSC_SN_EEENS5_IJSN_SB_EEEEEEENS4_39AutoVectorizingCopyWithAssumedAlignmentILi128EEENS4_14SM90_TMA_STOREES2V_S2X_S2X_EEEvvEEEEvNT_6ParamsE,@"STO_CUDA_ENTRY STV_DEFAULT"
_ZN7cutlass13device_kernelINS_4gemm6kernel13GemmUniversalIN4cute5tupleIJiiiiEEENS1_10collective13CollectiveMmaINS1_46MainloopSm100TmaUmmaWarpSpecializedBlockScaledILi28ELi2ELi2ENS5_IJNS4_1CILi1EEENSA_ILi8EEESB_EEEEENS5_IJNSA_ILi128EEENSA_ILi64EEESG_EEENS5_IJNS_12float_e2m1_tENS_13float_ue4m3_tEEEENS5_IJNS5_IJlSB_lEEENS4_6LayoutINS5_IJNS5_IJNS5_IJNSA_ILi32EEENSA_ILi4EEEEEEiEEENS5_IJNS5_IJNSA_ILi16EEESO_EEEiEEENS5_IJSB_iEEEEEENS5_IJST_NS5_IJNS5_IJNSA_ILi0EEESB_EEENSA_ILi512EEEEEENS5_IJSW_iEEEEEEEEEEESK_S13_NS4_8TiledMMAINS4_8MMA_AtomIJNS4_17SM100_MMA_MXF4_SSISI_SI_fSJ_Li128ELi64ELi16ELNS4_4UMMA5MajorE0ELS18_0ELNS17_7ScaleInE0ELS19_0EEEEEENSM_INS5_IJSB_SB_SB_EEENS5_IJSW_SW_SW_EEEEENS5_IJNS4_10UnderscoreES1F_S1F_EEEEENS5_IJNS4_23SM90_TMA_LOAD_MULTICASTES1I_EEENS5_IJNS4_14ComposedLayoutINS4_7SwizzleILi1ELi4ELi3EEENS4_18smem_ptr_flag_bitsILi4EEENSM_INS5_IJSC_SG_EEENS5_IJSG_SB_EEEEEEENSM_INS5_IJNS5_IJNS5_IJSP_SB_EEESS_EEESB_NS5_IJSB_SB_EEEEEENS5_IJNS5_IJNS5_IJSS_SY_EEESX_EEESW_NS5_IJSO_SY_EEEEEEEEEEEvNS4_8identityENS5_IJNS4_13SM90_TMA_LOADES24_EEES22_vS23_EENS_8epilogue10collective18CollectiveEpilogueINS27_23Sm100TmaWarpSpecializedILi3ELi2ELi32ELb1ELb0EEEJSH_NS5_IJNSM_ISF_SB_EENSM_ISN_SB_EEEEENS_10bfloat16_tESL_S2F_SL_NS27_6fusion15FusionCallbacksIS2B_NS2G_17LinearCombinationIS2F_fS2F_fLNS_15FloatRoundStyleE2EEESH_S2E_JEEENS4_5SM1004TMEM4LOAD26SM100_TMEM_LOAD_32dp32b32xES24_NS1K_INS1L_ILi2ELi4ELi3EEENS1N_ILi16EEENSM_INS5_IJSC_SN_EEENS5_IJSN_SB_EEEEEEENS4_39AutoVectorizingCopyWithAssumedAlignmentILi128EEENS4_14SM90_TMA_STOREES2V_S2X_S2X_EEEvvEEEEvNT_6ParamsE:
[----:B------:R-:W1:Y:S01]  /*0000*/  LDC R1, c[0x0][0x37c] ;  /* 0x0000df00ff017b82 */ /* 0x000e620000000800 */
[----:B------:R-:W2:Y:S01]  /*0010*/  S2R R93, SR_TID.X ;  /* 0x00000000005d7919 */ /* 0x000ea20000002100 */
[----:B------:R-:W3:Y:S01]  /*0020*/  LDCU.64 UR4, c[0x0][0xc90] ;  /* 0x00019200ff0477ac */ /* 0x000ee20008000a00 */
[----:B------:R-:W-:Y:S02]  /*0030*/  PRMT R88, RZ, 0x7610, R88 ;  /* 0x00007610ff587816 */ /* 0x000fe40000000058 */
[----:B------:R-:W-:Y:S01]  /*0040*/  ELECT P6, URZ, PT ;  /* 0x0000000000ff782f */ /* 0x000fe200038c0000 */
[----:B------:R-:W4:Y:S01]  /*0050*/  LDCU.64 UR46, c[0x0][0x358] ;  /* 0x00006b00ff2e77ac */ /* 0x000f220008000a00 */
[----:B---3--:R-:W-:-:S04]  /*0060*/  UISETP.NE.U32.AND UP0, UPT, UR4, URZ, UPT ;  /* 0x000000ff0400728c */ /* 0x008fc8000bf05070 */
[----:B------:R-:W-:Y:S01]  /*0070*/  UISETP.NE.AND.EX UP0, UPT, UR5, URZ, UPT, UP0 ;  /* 0x000000ff0500728c */ /* 0x000fe2000bf05300 */
[----:B--2---:R-:W-:-:S05]  /*0080*/  SHF.R.U32.HI R92, RZ, 0x5, R93 ;  /* 0x00000005ff5c7819 */ /* 0x004fca000001165d */
[----:B------:R-:W2:Y:S02]  /*0090*/  SHFL.IDX PT, R0, R92, RZ, 0x1f ;  /* 0x00001fff5c007589 */ /* 0x000ea400000e0000 */
[----:B--2---:R-:W-:Y:S01]  /*00a0*/  R2UR UR6, R0 ;  /* 0x00000000000672ca */ /* 0x004fe200000e0000 */
[----:B-1--4-:R-:W-:-:S14]  /*00b0*/  BRA.U UP0, `(.L_x_0) ;  /* 0x00000001002c7547 */ /* 0x012fdc000b800000 */
[----:B------:R-:W1:Y:S02]  /*00c0*/  LDCU.64 UR8, c[0x0][0xc88] ;  /* 0x00019100ff0877ac */ /* 0x000e640008000a00 */
[----:B-1----:R-:W-:-:S04]  /*00d0*/  UISETP.NE.U32.AND UP0, UPT, UR8, URZ, UPT ;  /* 0x000000ff0800728c */ /* 0x002fc8000bf05070 */
[----:B------:R-:W-:-:S09]  /*00e0*/  UISETP.NE.AND.EX UP0, UPT, UR9, URZ, UPT, UP0 ;  /* 0x000000ff0900728c */ /* 0x000fd2000bf05300 */
[----:B------:R-:W-:Y:S05]  /*00f0*/  BRA.U !UP0, `(.L_x_1) ;  /* 0x0000000108107547 */ /* 0x000fea000b800000 */
[----:B------:R-:W1:Y:S02]  /*0100*/  LDC.64 R2, c[0x0][0xc88] ;  /* 0x00032200ff027b82 */ /* 0x000e640000000a00 */
[----:B-1----:R1:W5:Y:S01]  /*0110*/  LDG.E R49, desc[UR46][R2.64] ;  /* 0x0000002e02317981 */ /* 0x002362000c1e1900 */
[----:B------:R-:W-:Y:S01]  /*0120*/  HFMA2 R88, -RZ, RZ, 0, 5.9604644775390625e-08 ;  /* 0x00000001ff587431 */ /* 0x000fe200000001ff */
[----:B------:R-:W-:Y:S05]  /*0130*/  BRA `(.L_x_0) ;  /* 0x00000000000c7947 */ /* 0x000fea0003800000 */
.L_x_1:
[----:B------:R-:W1:Y:S01]  /*0140*/  LDCU UR7, c[0x0][0xc80] ;  /* 0x00019000ff0777ac */ /* 0x000e620008000800 */
[----:B------:R-:W-:Y:S01]  /*0150*/  HFMA2 R88, -RZ, RZ, 0, 5.9604644775390625e-08 ;  /* 0x00000001ff587431 */ /* 0x000fe200000001ff */
[----:B-1----:R-:W-:Y:S02]  /*0160*/  MOV R49, UR7 ;  /* 0x0000000700317c02 */ /* 0x002fe40008000f00 */
.L_x_0:
[----:B------:R-:W2:Y:S02]  /*0170*/  LDCU.64 UR8, c[0x0][0xcb0] ;  /* 0x00019600ff0877ac */ /* 0x000ea40008000a00 */
[----:B--2---:R-:W-:-:S04]  /*0180*/  UISETP.NE.U32.AND UP0, UPT, UR8, URZ, UPT ;  /* 0x000000ff0800728c */ /* 0x004fc8000bf05070 */
[----:B------:R-:W-:-:S09]  /*0190*/  UISETP.NE.AND.EX UP0, UPT, UR9, URZ, UPT, UP0 ;  /* 0x000000ff0900728c */ /* 0x000fd2000bf05300 */
[----:B------:R-:W-:Y:S05]  /*01a0*/  BRA.U UP0, `(.L_x_2) ;  /* 0x0000000100247547 */ /* 0x000fea000b800000 */
[----:B------:R-:W2:Y:S02]  /*01b0*/  LDCU.64 UR8, c[0x0][0xca8] ;  /* 0x00019500ff0877ac */ /* 0x000ea40008000a00 */
[----:B--2---:R-:W-:-:S04]  /*01c0*/  UISETP.NE.U32.AND UP0, UPT, UR8, URZ, UPT ;  /* 0x000000ff0800728c */ /* 0x004fc8000bf05070 */
[----:B------:R-:W-:-:S09]  /*01d0*/  UISETP.NE.AND.EX UP0, UPT, UR9, URZ, UPT, UP0 ;  /* 0x000000ff0900728c */ /* 0x000fd2000bf05300 */
[----:B------:R-:W-:Y:S05]  /*01e0*/  BRA.U !UP0, `(.L_x_3) ;  /* 0x00000001080c7547 */ /* 0x000fea000b800000 */
[----:B-1----:R-:W1:Y:S02]  /*01f0*/  LDC.64 R2, c[0x0][0xca8] ;  /* 0x00032a00ff027b82 */ /* 0x002e640000000a00 */
[----:B-1----:R2:W5:Y:S01]  /*0200*/  LDG.E R47, desc[UR46][R2.64] ;  /* 0x0000002e022f7981 */ /* 0x002562000c1e1900 */
[----:B------:R-:W-:Y:S05]  /*0210*/  BRA `(.L_x_2) ;  /* 0x0000000000087947 */ /* 0x000fea0003800000 */
.L_x_3:
[----:B------:R-:W2:Y:S02]  /*0220*/  LDCU UR7, c[0x0][0xca0] ;  /* 0x00019400ff0777ac */ /* 0x000ea40008000800 */
[----:B--2---:R-:W-:Y:S02]  /*0230*/  MOV R47, UR7 ;  /* 0x00000007002f7c02 */ /* 0x004fe40008000f00 */
.L_x_2:
[----:B------:R-:W-:Y:S01]  /*0240*/  IMAD.U32 R0, RZ, RZ, UR6 ;  /* 0x00000006ff007e24 */ /* 0x000fe2000f8e00ff */
[----:B------:R-:W-:Y:S04]  /*0250*/  BSSY.RECONVERGENT B0, `(.L_x_4) ;  /* 0x0000012000007945 */ /* 0x000fe80003800200 */
[C---:B------:R-:W-:Y:S02]  /*0260*/  ISETP.NE.OR P1, PT, R0.reuse, 0x1, !P6 ;  /* 0x000000010000780c */ /* 0x040fe40007725670 */
[----:B------:R-:W-:-:S11]  /*0270*/  ISETP.NE.OR P0, PT, R0, 0x3, !P6 ;  /* 0x000000030000780c */ /* 0x000fd60007705670 */
[----:B------:R-:W-:Y:S05]  /*0280*/  @P1 BRA `(.L_x_5) ;  /* 0x0000000000381947 */ /* 0x000fea0003800000 */
[----:B------:R-:W3:Y:S02]  /*0290*/  LDCU.64 UR8, c[0x0][0x348] ;  /* 0x00006900ff0877ac */ /* 0x000ee40008000a00 */
[----:B---3--:R-:W-:Y:S02]  /*02a0*/  UIADD3 UR14, UP3, UPT, UR8, 0x80, URZ ;  /* 0x00000080080e7890 */ /* 0x008fe4000ff7e0ff */
[----:B------:R-:W-:Y:S02]  /*02b0*/  UIADD3 UR12, UP2, UPT, UR8, 0x180, URZ ;  /* 0x00000180080c7890 */ /* 0x000fe4000ff5e0ff */
[----:B------:R-:W-:Y:S02]  /*02c0*/  UIADD3 UR10, UP1, UPT, UR8, 0x280, URZ ;  /* 0x00000280080a7890 */ /* 0x000fe4000ff3e0ff */
[----:B------:R-:W-:Y:S02]  /*02d0*/  UIADD3 UR8, UP0, UPT, UR8, 0x380, URZ ;  /* 0x0000038008087890 */ /* 0x000fe4000ff1e0ff */
[----:B------:R-:W-:-:S02]  /*02e0*/  UIADD3.X UR15, UPT, UPT, URZ, UR9, URZ, UP3, !UPT ;  /* 0x00000009ff0f7290 */ /* 0x000fc40009ffe4ff */
[----:B------:R-:W-:Y:S02]  /*02f0*/  UIADD3.X UR13, UPT, UPT, URZ, UR9, URZ, UP2, !UPT ;  /* 0x00000009ff0d7290 */ /* 0x000fe400097fe4ff */
[----:B------:R-:W-:Y:S02]  /*0300*/  UIADD3.X UR11, UPT, UPT, URZ, UR9, URZ, UP1, !UPT ;  /* 0x00000009ff0b7290 */ /* 0x000fe40008ffe4ff */
[----:B------:R-:W-:-:S03]  /*0310*/  UIADD3.X UR9, UPT, UPT, URZ, UR9, URZ, UP0, !UPT ;  /* 0x00000009ff097290 */ /* 0x000fc600087fe4ff */
[----:B------:R3:W-:Y:S02]  /*0320*/  UTMACCTL.PF [UR14] ;  /* 0x000000000e0079b9 */ /* 0x0007e40008040000 */
[----:B------:R3:W-:Y:S02]  /*0330*/  UTMACCTL.PF [UR12] ;  /* 0x000000000c0079b9 */ /* 0x0007e40008040000 */
[----:B------:R3:W-:Y:S02]  /*0340*/  UTMACCTL.PF [UR10] ;  /* 0x000000000a0079b9 */ /* 0x0007e40008040000 */
[----:B------:R3:W-:Y:S02]  /*0350*/  UTMACCTL.PF [UR8] ;  /* 0x00000000080079b9 */ /* 0x0007e40008040000 */
[----:B---3--:R-:W-:Y:S01]  /*0360*/  NOP ;  /* 0x0000000000007918 */ /* 0x008fe20000000000 */
.L_x_5:
[----:B------:R-:W-:Y:S05]  /*0370*/  BSYNC.RECONVERGENT B0 ;  /* 0x0000000000007941 */ /* 0x000fea0003800200 */
.L_x_4:
[----:B------:R-:W-:Y:S04]  /*0380*/  BSSY.RECONVERGENT B0, `(.L_x_6) ;  /* 0x000000a000007945 */ /* 0x000fe80003800200 */
[----:B------:R-:W-:Y:S05]  /*0390*/  @P0 BRA `(.L_x_7) ;  /* 0x0000000000200947 */ /* 0x000fea0003800000 */
[----:B------:R-:W3:Y:S02]  /*03a0*/  LDCU.64 UR8, c[0x0][0x348] ;  /* 0x00006900ff0877ac */ /* 0x000ee40008000a00 */
[----:B---3--:R-:W-:Y:S02]  /*03b0*/  UIADD3 UR10, UP1, UPT, UR8, 0x980, URZ ;  /* 0x00000980080a7890 */ /* 0x008fe4000ff3e0ff */
[----:B------:R-:W-:Y:S02]  /*03c0*/  UIADD3 UR8, UP0, UPT, UR8, 0xa80, URZ ;  /* 0x00000a8008087890 */ /* 0x000fe4000ff1e0ff */
[----:B------:R-:W-:Y:S02]  /*03d0*/  UIADD3.X UR11, UPT, UPT, URZ, UR9, URZ, UP1, !UPT ;  /* 0x00000009ff0b7290 */ /* 0x000fe40008ffe4ff */
[----:B------:R-:W-:-:S07]  /*03e0*/  UIADD3.X UR9, UPT, UPT, URZ, UR9, URZ, UP0, !UPT ;  /* 0x00000009ff097290 */ /* 0x000fce00087fe4ff */
[----:B------:R3:W-:Y:S02]  /*03f0*/  UTMACCTL.PF [UR10] ;  /* 0x000000000a0079b9 */ /* 0x0007e40008040000 */
[----:B------:R3:W-:Y:S02]  /*0400*/  UTMACCTL.PF [UR8] ;  /* 0x00000000080079b9 */ /* 0x0007e40008040000 */
[----:B---3--:R-:W-:Y:S01]  /*0410*/  NOP ;  /* 0x0000000000007918 */ /* 0x008fe20000000000 */
.L_x_7:
[----:B------:R-:W-:Y:S05]  /*0420*/  BSYNC.RECONVERGENT B0 ;  /* 0x0000000000007941 */ /* 0x000fea0003800200 */
.L_x_6:
[----:B------:R-:W3:Y:S01]  /*0430*/  LDCU.64 UR8, c[0x0][0xc88] ;  /* 0x00019100ff0877ac */ /* 0x000ee20008000a00 */
[----:B------:R-:W-:Y:S02]  /*0440*/  UISETP.EQ.U32.AND UP1, UPT, UR4, URZ, UPT ;  /* 0x000000ff0400728c */ /* 0x000fe4000bf22070 */
[----:B------:R-:W-:Y:S02]  /*0450*/  UPLOP3.LUT UP4, UPT, UPT, UPT, UPT, 0x80, 0x8 ;  /* 0x000000000008789c */ /* 0x000fe40003f8f070 */
[----:B---3--:R-:W-:-:S04]  /*0460*/  UISETP.NE.U32.AND UP0, UPT, UR8, URZ, UPT ;  /* 0x000000ff0800728c */ /* 0x008fc8000bf05070 */
[----:B------:R-:W-:-:S04]  /*0470*/  UISETP.NE.AND.EX UP0, UPT, UR9, URZ, UPT, UP0 ;  /* 0x000000ff0900728c */ /* 0x000fc8000bf05300 */
[----:B------:R-:W-:-:S04]  /*0480*/  UISETP.EQ.OR.EX UP2, UPT, UR5, URZ, !UP0, UP1 ;  /* 0x000000ff0500728c */ /* 0x000fc8000c742710 */
[----:B------:R-:W-:-:S05]  /*0490*/  UP2UR UR48, UPR, URZ, 0x4 ;  /* 0x00000004ff307883 */ /* 0x000fca0008000000 */
[----:B------:R-:W-:Y:S07]  /*04a0*/  BRA.U !UP2, `(.L_x_8) ;  /* 0x000000010a207547 */ /* 0x000fee000b800000 */
[----:B------:R-:W-:Y:S01]  /*04b0*/  UISETP.NE.U32.AND UP1, UPT, UR4, URZ, UPT ;  /* 0x000000ff0400728c */ /* 0x000fe2000bf25070 */
[----:B-----5:R-:W-:Y:S01]  /*04c0*/  FSETP.NEU.AND P0, PT, R49, RZ, PT ;  /* 0x000000ff3100720b */ /* 0x020fe20003f0d000 */
[----:B------:R-:W-:Y:S02]  /*04d0*/  USEL UR4, URZ, 0xffffffff, UP0 ;  /* 0xffffffffff047887 */ /* 0x000fe40008000000 */
[----:B------:R-:W-:-:S10]  /*04e0*/  UISETP.NE.AND.EX UP1, UPT, UR5, URZ, UPT, UP1 ;  /* 0x000000ff0500728c */ /* 0x000fd4000bf25310 */
[----:B------:R-:W-:Y:S01]  /*04f0*/  VOTEU.ANY UP0, P0 ;  /* 0x0000000000ff7886 */ /* 0x000fe20000000100 */
[----:B------:R-:W-:-:S04]  /*0500*/  @!UP1 USEL UR4, URZ, 0xffffffff, UP0 ;  /* 0xffffffffff049887 */ /* 0x000fc80008000000 */
[----:B------:R-:W-:-:S04]  /*0510*/  ULOP3.LUT UR4, UR4, 0x1, URZ, 0xc0, !UPT ;  /* 0x0000000104047892 */ /* 0x000fc8000f8ec0ff */
[----:B------:R-:W-:-:S11]  /*0520*/  UISETP.NE.U32.AND UP4, UPT, UR4, 0x1, UPT ;  /* 0x000000010400788c */ /* 0x000fd6000bf85070 */
.L_x_8:
[----:B-12---:R-:W1:Y:S01]  /*0530*/  SHFL.IDX PT, R2, R92, RZ, 0x1f ;  /* 0x00001fff5c027589 */ /* 0x006e6200000e0000 */
[----:B------:R-:W-:-:S04]  /*0540*/  UISETP.NE.AND UP0, UPT, UR6, 0x2, UPT ;  /* 0x000000020600788c */ /* 0x000fc8000bf05270 */
[----:B------:R-:W-:Y:S01]  /*0550*/  USEL UR14, URZ, 0x1, UP0 ;  /* 0x00000001ff0e7887 */ /* 0x000fe20008000000 */
[----:B-1----:R-:W-:-:S13]  /*0560*/  ISETP.NE.AND P0, PT, R2, RZ, PT ;  /* 0x000000ff0200720c */ /* 0x002fda0003f05270 */
[----:B------:R-:W-:Y:S05]  /*0570*/  @P0 BRA `(.L_x_9) ;  /* 0x0000000400240947 */ /* 0x000fea0003800000 */
[----:B------:R-:W-:Y:S01]  /*0580*/  ELECT P0, URZ, PT ;  /* 0x0000000000ff782f */ /* 0x000fe20003800000 */
[----:B------:R-:W-:-:S12]  /*0590*/  BSSY.RECONVERGENT B0, `(.L_x_9) ;  /* 0x0000047000007945 */ /* 0x000fd80003800200 */
[----:B------:R-:W-:Y:S05]  /*05a0*/  @!P0 BRA `(.L_x_10) ;  /* 0x0000000400148947 */ /* 0x000fea0003800000 */
[----:B------:R-:W1:Y:S01]  /*05b0*/  S2UR UR7, SR_CgaCtaId ;  /* 0x00000000000779c3 */ /* 0x000e620000008800 */
[----:B------:R-:W-:Y:S01]  /*05c0*/  UMOV UR8, 0x400 ;  /* 0x0000040000087882 */ /* 0x000fe20000000000 */
[----:B------:R-:W-:Y:S01]  /*05d0*/  UMOV UR5, 0x1 ;  /* 0x0000000100057882 */ /* 0x000fe20000000000 */
[----:B------:R-:W-:Y:S01]  /*05e0*/  UMOV UR4, 0x8 ;  /* 0x0000000800047882 */ /* 0x000fe20000000000 */
[----:B-1----:R-:W-:Y:S02]  /*05f0*/  ULEA UR7, UR7, UR8, 0x18 ;  /* 0x0000000807077291 */ /* 0x002fe4000f8ec0ff */
[----:B------:R-:W-:-:S04]  /*0600*/  UIADD3 UR8, UPT, UPT, -UR5, 0x100000, URZ ;  /* 0x0010000005087890 */ /* 0x000fc8000fffe1ff */
[----:B------:R-:W-:Y:S02]  /*0610*/  USHF.L.U32 UR9, UR8, 0xb, URZ ;  /* 0x0000000b08097899 */ /* 0x000fe400080006ff */
[----:B------:R-:W-:Y:S02]  /*0620*/  USHF.L.U32 UR8, UR8, 0x1, URZ ;  /* 0x0000000108087899 */ /* 0x000fe400080006ff */
[----:B------:R-:W-:-:S04]  /*0630*/  UIADD3 UR4, UPT, UPT, -UR4, 0x100000, URZ ;  /* 0x0010000004047890 */ /* 0x000fc8000fffe1ff */
[----:B------:R-:W-:Y:S02]  /*0640*/  USHF.L.U32 UR5, UR4, 0xb, URZ ;  /* 0x0000000b04057899 */ /* 0x000fe400080006ff */
[----:B------:R-:W-:Y:S01]  /*0650*/  USHF.L.U32 UR4, UR4, 0x1, URZ ;  /* 0x0000000104047899 */ /* 0x000fe200080006ff */
[----:B------:R-:W1:Y:S03]  /*0660*/  FENCE.VIEW.ASYNC.S ;  /* 0x00000000000073c6 */ /* 0x000e660000000000 */
[----:B-1----:R1:W2:Y:S08]  /*0670*/  SYNCS.EXCH.64 URZ, [UR7], UR8 ;  /* 0x0000000807ff75b2 */ /* 0x0022b00008000100 */
[----:B------:R1:W3:Y:S01]  /*0680*/  SYNCS.EXCH.64 URZ, [UR7+0xe0], UR4 ;  /* 0x0000e00407ff75b2 */ /* 0x0002e20008000100 */
[----:B------:R1:W4:Y:S01]  /*0690*/  SYNCS.EXCH.64 URZ, [UR7+0x8], UR8 ;  /* 0x0000080807ff75b2 */ /* 0x0003220008000100 */
[----:B------:R1:W1:Y:S01]  /*06a0*/  SYNCS.EXCH.64 URZ, [UR7+0xe8], UR4 ;  /* 0x0000e80407ff75b2 */ /* 0x0002620008000100 */
        /* <DEDUP_REMOVED lines=52> */
[----:B--234-:R-:W-:Y:S01]  /*09f0*/  NOP ;  /* 0x0000000000007918 */ /* 0x01cfe20000000000 */
.L_x_10:
[----:B-1----:R-:W-:Y:S05]  /*0a00*/  BSYNC.RECONVERGENT B0 ;  /* 0x0000000000007941 */ /* 0x002fea0003800200 */
.L_x_9:
[----:B------:R-:W1:Y:S01]  /*0a10*/  SHFL.IDX PT, R2, R92, RZ, 0x1f ;  /* 0x00001fff5c027589 */ /* 0x000e6200000e0000 */
[----:B------:R-:W-:Y:S01]  /*0a20*/  NOP ;  /* 0x0000000000007918 */ /* 0x000fe20000000000 */
[----:B-1----:R-:W-:-:S13]  /*0a30*/  ISETP.NE.AND P0, PT, R2, 0x1, PT ;  /* 0x000000010200780c */ /* 0x002fda0003f05270 */
[----:B------:R-:W-:Y:S05]  /*0a40*/  @P0 BRA `(.L_x_11) ;  /* 0x0000000000500947 */ /* 0x000fea0003800000 */
[----:B------:R-:W1:Y:S01]  /*0a50*/  S2UR UR7, SR_CgaCtaId ;  /* 0x00000000000779c3 */ /* 0x000e620000008800 */
[----:B------:R-:W-:Y:S01]  /*0a60*/  UMOV UR8, 0x400 ;  /* 0x0000040000087882 */ /* 0x000fe20000000000 */
[----:B------:R-:W-:Y:S01]  /*0a70*/  UMOV UR5, 0x20 ;  /* 0x0000002000057882 */ /* 0x000fe20000000000 */
[----:B------:R-:W-:Y:S01]  /*0a80*/  UMOV UR4, 0x80 ;  /* 0x0000008000047882 */ /* 0x000fe20000000000 */
[----:B------:R-:W-:Y:S01]  /*0a90*/  ELECT P0, URZ, PT ;  /* 0x0000000000ff782f */ /* 0x000fe20003800000 */
        /* <DEDUP_REMOVED lines=8> */
[----:B-1----:R1:W2:Y:S08]  /*0b20*/  SYNCS.EXCH.64 URZ, [UR7+0x1c0], UR8 ;  /* 0x0001c00807ff75b2 */ /* 0x0022b00008000100 */
[----:B------:R1:W3:Y:S01]  /*0b30*/  SYNCS.EXCH.64 URZ, [UR7+0x1d8], UR4 ;  /* 0x0001d80407ff75b2 */ /* 0x0002e20008000100 */
[----:B------:R1:W4:Y:S01]  /*0b40*/  SYNCS.EXCH.64 URZ, [UR7+0x1c8], UR8 ;  /* 0x0001c80807ff75b2 */ /* 0x0003220008000100 */
[----:B------:R1:W1:Y:S01]  /*0b50*/  SYNCS.EXCH.64 URZ, [UR7+0x1e0], UR4 ;  /* 0x0001e00407ff75b2 */ /* 0x0002620008000100 */
[----:B------:R1:W1:Y:S01]  /*0b60*/  SYNCS.EXCH.64 URZ, [UR7+0x1d0], UR8 ;  /* 0x0001d00807ff75b2 */ /* 0x0002620008000100 */
[----:B------:R1:W1:Y:S01]  /*0b70*/  SYNCS.EXCH.64 URZ, [UR7+0x1e8], UR4 ;  /* 0x0001e80407ff75b2 */ /* 0x0002620008000100 */
[----:B------:R-:W-:Y:S01]  /*0b80*/  NOP ;  /* 0x0000000000007918 */ /* 0x000fe20000000000 */
.L_x_11:
[----:B------:R-:W2:Y:S01]  /*0b90*/  SHFL.IDX PT, R2, R92, RZ, 0x1f ;  /* 0x00001fff5c027589 */ /* 0x000ea200000e0000 */
[----:B------:R-:W-:Y:S01]  /*0ba0*/  NOP ;  /* 0x0000000000007918 */ /* 0x000fe20000000000 */
[----:B--2---:R-:W-:-:S13]  /*0bb0*/  ISETP.NE.AND P0, PT, R2, 0x3, PT ;  /* 0x000000030200780c */ /* 0x004fda0003f05270 */
[----:B------:R-:W-:Y:S05]  /*0bc0*/  @P0 BRA `(.L_x_12) ;  /* 0x0000000000300947 */ /* 0x000fea0003800000 */
[----:B-1----:R-:W1:Y:S01]  /*0bd0*/  S2UR UR5, SR_CgaCtaId ;  /* 0x00000000000579c3 */ /* 0x002e620000008800 */
[----:B------:R-:W-:Y:S01]  /*0be0*/  UMOV UR7, 0x400 ;  /* 0x0000040000077882 */ /* 0x000fe20000000000 */
[----:B------:R-:W-:Y:S01]  /*0bf0*/  UMOV UR4, 0x20 ;  /* 0x0000002000047882 */ /* 0x000fe20000000000 */
[----:B------:R-:W-:Y:S01]  /*0c00*/  ELECT P0, URZ, PT ;  /* 0x0000000000ff782f */ /* 0x000fe20003800000 */
[----:B------:R-:W-:-:S04]  /*0c10*/  UIADD3 UR8, UPT, UPT, -UR4, 0x100000, URZ ;  /* 0x0010000004087890 */ /* 0x000fc8000fffe1ff */
[----:B------:R-:W-:Y:S02]  /*0c20*/  USHF.L.U32 UR9, UR8, 0xb, URZ ;  /* 0x0000000b08097899 */ /* 0x000fe400080006ff */
[----:B------:R-:W-:Y:S02]  /*0c30*/  USHF.L.U32 UR8, UR8, 0x1, URZ ;  /* 0x0000000108087899 */ /* 0x000fe400080006ff */
[----:B-1----:R-:W-:Y:S01]  /*0c40*/  ULEA UR5, UR5, UR7, 0x18 ;  /* 0x0000000705057291 */ /* 0x002fe2000f8ec0ff */
[----:B------:R-:W1:Y:S11]  /*0c50*/  FENCE.VIEW.ASYNC.S ;  /* 0x00000000000073c6 */ /* 0x000e760000000000 */
[----:B-1----:R2:W1:Y:S01]  /*0c60*/  SYNCS.EXCH.64 URZ, [UR5+0x1f0], UR8 ;  /* 0x0001f00805ff75b2 */ /* 0x0024620008000100 */
[----:B------:R2:W1:Y:S02]  /*0c70*/  SYNCS.EXCH.64 URZ, [UR5+0x1f8], UR8 ;  /* 0x0001f80805ff75b2 */ /* 0x0004640008000100 */
[----:B--2---:R-:W-:Y:S01]  /*0c80*/  NOP ;  /* 0x0000000000007918 */ /* 0x004fe20000000000 */
.L_x_12:
[----:B------:R-:W2:Y:S01]  /*0c90*/  SHFL.IDX PT, R2, R92, RZ, 0x1f ;  /* 0x00001fff5c027589 */ /* 0x000ea200000e0000 */
[----:B------:R-:W-:Y:S01]  /*0ca0*/  NOP ;  /* 0x0000000000007918 */ /* 0x000fe20000000000 */
[----:B--2---:R-:W-:-:S13]  /*0cb0*/  ISETP.NE.AND P0, PT, R2, 0x4, PT ;  /* 0x000000040200780c */ /* 0x004fda0003f05270 */
[----:B------:R-:W-:Y:S05]  /*0cc0*/  @P0 BRA `(.L_x_13) ;  /* 0x00000000004c0947 */ /* 0x000fea0003800000 */
[----:B-1----:R-:W1:Y:S01]  /*0cd0*/  S2UR UR5, SR_CgaCtaId ;  /* 0x00000000000579c3 */ /* 0x002e620000008800 */
[----:B------:R-:W-:Y:S01]  /*0ce0*/  UMOV UR8, 0x720 ;  /* 0x0000072000087882 */ /* 0x000fe20000000000 */
[----:B------:R-:W-:Y:S01]  /*0cf0*/  UMOV UR7, 0x400 ;  /* 0x0000040000077882 */ /* 0x000fe20000000000 */
[----:B------:R-:W-:Y:S01]  /*0d00*/  USEL UR8, UR8, 0x620, UP4 ;  /* 0x0000062008087887 */ /* 0x000fe2000a000000 */
[----:B------:R-:W-:Y:S01]  /*0d10*/  UMOV UR4, 0x1 ;  /* 0x0000000100047882 */ /* 0x000fe20000000000 */
[----:B------:R-:W-:Y:S01]  /*0d20*/  ELECT P0, URZ, PT ;  /* 0x0000000000ff782f */ /* 0x000fe20003800000 */
[----:B------:R-:W-:-:S04]  /*0d30*/  UIADD3 UR10, UPT, UPT, -UR4, 0x100000, URZ ;  /* 0x00100000040a7890 */ /* 0x000fc8000fffe1ff */
[----:B------:R-:W-:Y:S02]  /*0d40*/  USHF.L.U32 UR11, UR10, 0xb, URZ ;  /* 0x0000000b0a0b7899 */ /* 0x000fe400080006ff */
[----:B------:R-:W-:Y:S02]  /*0d50*/  USHF.L.U32 UR10, UR10, 0x1, URZ ;  /* 0x000000010a0a7899 */ /* 0x000fe400080006ff */
[----:B------:R-:W-:-:S04]  /*0d60*/  UIADD3 UR8, UPT, UPT, -UR8, 0x100000, URZ ;  /* 0x0010000008087890 */ /* 0x000fc8000fffe1ff */
[----:B------:R-:W-:Y:S02]  /*0d70*/  USHF.L.U32 UR9, UR8, 0xb, URZ ;  /* 0x0000000b08097899 */ /* 0x000fe400080006ff */
[----:B------:R-:W-:Y:S02]  /*0d80*/  USHF.L.U32 UR8, UR8, 0x1, URZ ;  /* 0x0000000108087899 */ /* 0x000fe400080006ff */
[----:B-1----:R-:W-:Y:S01]  /*0d90*/  ULEA UR5, UR5, UR7, 0x18 ;  /* 0x0000000705057291 */ /* 0x002fe2000f8ec0ff */
[----:B------:R-:W1:Y:S11]  /*0da0*/  FENCE.VIEW.ASYNC.S ;  /* 0x00000000000073c6 */ /* 0x000e760000000000 */
[----:B-1----:R2:W1:Y:S01]  /*0db0*/  SYNCS.EXCH.64 URZ, [UR5+0x200], UR10 ;  /* 0x0002000a05ff75b2 */ /* 0x0024620008000100 */
[----:B------:R2:W1:Y:S01]  /*0dc0*/  SYNCS.EXCH.64 URZ, [UR5+0x210], UR8 ;  /* 0x0002100805ff75b2 */ /* 0x0004620008000100 */
[----:B------:R2:W1:Y:S01]  /*0dd0*/  SYNCS.EXCH.64 URZ, [UR5+0x208], UR10 ;  /* 0x0002080a05ff75b2 */ /* 0x0004620008000100 */
[----:B------:R2:W1:Y:S02]  /*0de0*/  SYNCS.EXCH.64 URZ, [UR5+0x218], UR8 ;  /* 0x0002180805ff75b2 */ /* 0x0004640008000100 */
[----:B--2---:R-:W-:Y:S01]  /*0df0*/  NOP ;  /* 0x0000000000007918 */ /* 0x004fe20000000000 */
.L_x_13:
[----:B------:R-:W2:Y:S01]  /*0e00*/  SHFL.IDX PT, R2, R92, RZ, 0x1f ;  /* 0x00001fff5c027589 */ /* 0x000ea200000e0000 */
[----:B------:R-:W-:Y:S01]  /*0e10*/  NOP ;  /* 0x0000000000007918 */ /* 0x000fe20000000000 */
[----:B--2---:R-:W-:-:S13]  /*0e20*/  ISETP.NE.AND P0, PT, R2, 0x5, PT ;  /* 0x000000050200780c */ /* 0x004fda0003f05270 */
[----:B------:R-:W-:Y:S05]  /*0e30*/  @P0 BRA `(.L_x_14) ;  /* 0x0000000000480947 */ /* 0x000fea0003800000 */
[----:B-1----:R-:W1:Y:S01]  /*0e40*/  S2UR UR7, SR_CgaCtaId ;  /* 0x00000000000779c3 */ /* 0x002e620000008800 */
        /* <DEDUP_REMOVED lines=12> */
[----:B-1----:R2:W1:Y:S08]  /*0f10*/  SYNCS.EXCH.64 URZ, [UR7+0x220], UR8 ;  /* 0x0002200807ff75b2 */ /* 0x0024700008000100 */
[----:B------:R2:W1:Y:S01]  /*0f20*/  SYNCS.EXCH.64 URZ, [UR7+0x230], UR4 ;  /* 0x0002300407ff75b2 */ /* 0x0004620008000100 */
[----:B------:R2:W1:Y:S01]  /*0f30*/  SYNCS.EXCH.64 URZ, [UR7+0x228], UR8 ;  /* 0x0002280807ff75b2 */ /* 0x0004620008000100 */
[----:B------:R2:W1:Y:S02]  /*0f40*/  SYNCS.EXCH.64 URZ, [UR7+0x238], UR4 ;  /* 0x0002380407ff75b2 */ /* 0x0004640008000100 */
[----:B--2---:R-:W-:Y:S01]  /*0f50*/  NOP ;  /* 0x0000000000007918 */ /* 0x004fe20000000000 */
.L_x_14:
[----:B------:R-:W2:Y:S01]  /*0f60*/  SHFL.IDX PT, R2, R92, RZ, 0x1f ;  /* 0x00001fff5c027589 */ /* 0x000ea200000e0000 */
[----:B------:R-:W1:Y:S01]  /*0f70*/  S2UR UR45, SR_CgaCtaId ;  /* 0x00000000002d79c3 */ /* 0x000e620000008800 */
[----:B------:R-:W-:Y:S01]  /*0f80*/  NOP ;  /* 0x0000000000007918 */ /* 0x000fe20000000000 */
[----:B--2---:R-:W-:-:S13]  /*0f90*/  ISETP.NE.AND P0, PT, R2, 0x3, PT ;  /* 0x000000030200780c */ /* 0x004fda0003f05270 */
[----:B-1----:R-:W-:Y:S05]  /*0fa0*/  @P0 BRA `(.L_x_15) ;  /* 0x0000000000340947 */ /* 0x002fea0003800000 */
[----:B------:R-:W-:Y:S01]  /*0fb0*/  UMOV UR5, 0x400 ;  /* 0x0000040000057882 */ /* 0x000fe20000000000 */
[----:B------:R-:W-:Y:S01]  /*0fc0*/  UMOV UR4, 0x20 ;  /* 0x0000002000047882 */ /* 0x000fe20000000000 */
[----:B------:R-:W-:Y:S02]  /*0fd0*/  ULEA UR5, UR45, UR5, 0x18 ;  /* 0x000000052d057291 */ /* 0x000fe4000f8ec0ff */
[----:B------:R-:W-:-:S04]  /*0fe0*/  UIADD3 UR8, UPT, UPT, -UR4, 0x100000, URZ ;  /* 0x0010000004087890 */ /* 0x000fc8000fffe1ff */
[----:B------:R-:W-:Y:S02]  /*0ff0*/  USHF.L.U32 UR9, UR8, 0xb, URZ ;  /* 0x0000000b08097899 */ /* 0x000fe400080006ff */
[----:B------:R-:W-:Y:S01]  /*1000*/  USHF.L.U32 UR8, UR8, 0x1, URZ ;  /* 0x0000000108087899 */ /* 0x000fe200080006ff */
[----:B------:R-:W-:Y:S01]  /*1010*/  ELECT P0, URZ, PT ;  /* 0x0000000000ff782f */ /* 0x000fe20003800000 */
[----:B------:R-:W1:Y:S10]  /*1020*/  FENCE.VIEW.ASYNC.S ;  /* 0x00000000000073c6 */ /* 0x000e740000000000 */
[----:B-1----:R1:W2:Y:S01]  /*1030*/  SYNCS.EXCH.64 URZ, [UR5+0x240], UR8 ;  /* 0x0002400805ff75b2 */ /* 0x0022a20008000100 */
[----:B------:R1:W1:Y:S01]  /*1040*/  SYNCS.EXCH.64 URZ, [UR5+0x250], UR8 ;  /* 0x0002500805ff75b2 */ /* 0x0002620008000100 */
[----:B------:R1:W1:Y:S01]  /*1050*/  SYNCS.EXCH.64 URZ, [UR5+0x248], UR8 ;  /* 0x0002480805ff75b2 */ /* 0x0002620008000100 */
[----:B------:R1:W1:Y:S01]  /*1060*/  SYNCS.EXCH.64 URZ, [UR5+0x258], UR8 ;  /* 0x0002580805ff75b2 */ /* 0x0002620008000100 */
[----:B------:R-:W-:Y:S01]  /*1070*/  NOP ;  /* 0x0000000000007918 */ /* 0x000fe20000000000 */
.L_x_15:
[----:B------:R-:W3:Y:S01]  /*1080*/  LDCU UR4, c[0x0][0x36c] ;  /* 0x00006d80ff0477ac */ /* 0x000ee20008000800 */
[----:B------:R-:W-:Y:S01]  /*1090*/  ISETP.NE.OR P6, PT, R0, 0x2, !P6 ;  /* 0x000000020000780c */ /* 0x000fe200077c5670 */
[----:B------:R-:W-:Y:S01]  /*10a0*/  NOP ;  /* 0x0000000000007918 */ /* 0x000fe20000000000 */
[----:B------:R-:W-:Y:S01]  /*10b0*/  LOP3.LUT R10, R93, 0x1f, RZ, 0xc0, !PT ;  /* 0x0000001f5d0a7812 */ /* 0x000fe200078ec0ff */
[----:B------:R-:W-:Y:S02]  /*10c0*/  UISETP.NE.AND UP3, UPT, UR6, URZ, UPT ;  /* 0x000000ff0600728c */ /* 0x000fe4000bf65270 */
[----:B---3--:R-:W-:-:S09]  /*10d0*/  UISETP.EQ.U32.AND UP0, UPT, UR4, 0x1, UPT ;  /* 0x000000010400788c */ /* 0x008fd2000bf02070 */
[----:B------:R-:W-:Y:S05]  /*10e0*/  BRA.U !UP0, `(.L_x_16) ;  /* 0x0000000108087547 */ /* 0x000fea000b800000 */
[----:B-12-4-:R-:W-:Y:S01]  /*10f0*/  UCGABAR_ARV ;  /* 0x00000000000079c7 */ /* 0x016fe20008000000 */
[----:B------:R-:W-:Y:S05]  /*1100*/  BRA `(.L_x_17) ;  /* 0x0000000000047947 */ /* 0x000fea0003800000 */
.L_x_16:
[----:B-12-4-:R-:W-:Y:S01]  /*1110*/  NOP ;  /* 0x0000000000007918 */ /* 0x016fe20000000000 */
.L_x_17:
[----:B------:R-:W1:Y:S01]  /*1120*/  S2UR UR27, SR_CTAID.X ;  /* 0x00000000001b79c3 */ /* 0x000e620000002500 */
[----:B------:R-:W-:-:S05]  /*1130*/  CS2R.32 R87, SR_CgaSize ;  /* 0x0000000000577805 */ /* 0x000fca0000008a00 */
[----:B------:R-:W-:-:S05]  /*1140*/  IMAD R87, R87, -0xa0, RZ ;  /* 0xffffff6057577824 */ /* 0x000fca00078e02ff */
[----:B------:R-:W-:-:S14]  /*1150*/  R2UR UR5, R87 ;  /* 0x00000000570572ca */ /* 0x000fdc00000e0000 */
[----:B------:R-:W2:Y:S01]  /*1160*/  LDCU UR5, c[0x0][UR5+0x2b0] ;  /* 0x00005600050577ac */ /* 0x000ea20008000800 */
[----:B------:R-:W-:Y:S02]  /*1170*/  PRMT R9, RZ, 0x7610, R9 ;  /* 0x00007610ff097816 */ /* 0x000fe40000000009 */
[----:B------:R-:W-:-:S05]  /*1180*/  CS2R.32 R87, SR_CgaSize ;  /* 0x0000000000577805 */ /* 0x000fca0000008a00 */
[----:B------:R-:W-:-:S05]  /*1190*/  IMAD R87, R87, -0xa0, RZ ;  /* 0xffffff6057577824 */ /* 0x000fca00078e02ff */
[----:B------:R-:W-:-:S14]  /*11a0*/  R2UR UR4, R87 ;  /* 0x00000000570472ca */ /* 0x000fdc00000e0000 */
[----:B------:R-:W3:Y:S01]  /*11b0*/  LDCU UR4, c[0x0][UR4+0x2b4] ;  /* 0x00005680040477ac */ /* 0x000ee20008000800 */
[----:B------:R-:W4:Y:S01]  /*11c0*/  S2UR UR8, SR_CTAID.Y ;  /* 0x00000000000879c3 */ /* 0x000f220000002600 */
[----:B------:R-:W2:Y:S01]  /*11d0*/  LDCU UR7, c[0x0][0xf30] ;  /* 0x0001e600ff0777ac */ /* 0x000ea20008000800 */
[----:B------:R-:W-:Y:S02]  /*11e0*/  USHF.L.U32 UR26, UR45, 0x5, URZ ;  /* 0x000000052d1a7899 */ /* 0x000fe400080006ff */
[----:B------:R-:W-:-:S04]  /*11f0*/  UISETP.NE.AND UP1, UPT, UR6, 0x2, UPT ;  /* 0x000000020600788c */ /* 0x000fc8000bf25270 */
[----:B------:R-:W3:Y:S01]  /*1200*/  LDC R11, c[0x0][0xf24] ;  /* 0x0003c900ff0b7b82 */ /* 0x000ee20000000800 */
[----:B------:R-:W-:Y:S01]  /*1210*/  ULOP3.LUT UR26, UR26, 0xe0, URZ, 0xc0, !UPT ;  /* 0x000000e01a1a7892 */ /* 0x000fe2000f8ec0ff */
[----:B-1----:R-:W-:Y:S02]  /*1220*/  I2FP.F32.U32 R87, UR27 ;  /* 0x0000001b00577c45 */ /* 0x002fe40008201000 */
[----:B------:R-:W-:-:S05]  /*1230*/  CS2R.32 R2, SR_CgaSize ;  /* 0x0000000000027805 */ /* 0x000fca0000008a00 */
[----:B------:R-:W-:-:S06]  /*1240*/  IMAD R2, R2, -0xa0, RZ ;  /* 0xffffff6002027824 */ /* 0x000fcc00078e02ff */
[----:B------:R-:W1:Y:S01]  /*1250*/  LDC R2, c[0x0][R2+0x2a0] ;  /* 0x0000a80002027b82 */ /* 0x000e620000000800 */
[----:B--2---:R-:W-:Y:S01]  /*1260*/  UISETP.NE.AND UP2, UPT, UR7, 0x1, UPT ;  /* 0x000000010700788c */ /* 0x004fe2000bf45270 */
[----:B------:R-:W-:Y:S01]  /*1270*/  FMUL R87, R87, UR5 ;  /* 0x0000000557577c20 */ /* 0x000fe20008400000 */
[----:B------:R-:W-:Y:S01]  /*1280*/  USHF.L.U32 UR5, UR45, 0x9, URZ ;  /* 0x000000092d057899 */ /* 0x000fe200080006ff */
[----:B----4-:R-:W-:Y:S02]  /*1290*/  I2FP.F32.U32 R86, UR8 ;  /* 0x0000000800567c45 */ /* 0x010fe40008201000 */
[----:B------:R-:W-:-:S05]  /*12a0*/  CS2R.32 R0, SR_CgaSize ;  /* 0x0000000000007805 */ /* 0x000fca0000008a00 */
[----:B------:R-:W-:-:S06]  /*12b0*/  IMAD R0, R0, -0xa0, RZ ;  /* 0xffffff6000007824 */ /* 0x000fcc00078e02ff */
[----:B------:R-:W2:Y:S01]  /*12c0*/  LDC R0, c[0x0][R0+0x2a4] ;  /* 0x0000a90000007b82 */ /* 0x000ea20000000800 */
[----:B------:R-:W-:Y:S01]  /*12d0*/  MOV R24, UR8 ;  /* 0x0000000800187c02 */ /* 0x000fe20008000f00 */
[----:B------:R-:W4:Y:S01]  /*12e0*/  F2I.U32.TRUNC.NTZ R87, R87 ;  /* 0x0000005700577305 */ /* 0x000f22000020f000 */
[----:B------:R-:W-:Y:S01]  /*12f0*/  ULOP3.LUT UR5, UR5, 0xe00, URZ, 0xc0, !UPT ;  /* 0x00000e0005057892 */ /* 0x000fe2000f8ec0ff */
[----:B---3--:R-:W-:Y:S01]  /*1300*/  FMUL R86, R86, UR4 ;  /* 0x0000000456567c20 */ /* 0x008fe20008400000 */
[----:B------:R-:W-:Y:S01]  /*1310*/  USHF.L.U32 UR4, UR45, 0x6, URZ ;  /* 0x000000062d047899 */ /* 0x000fe200080006ff */
[----:B------:R-:W-:Y:S02]  /*1320*/  ISETP.GE.AND P0, PT, R11, 0x1, PT ;  /* 0x000000010b00780c */ /* 0x000fe40003f06270 */
[----:B------:R-:W3:Y:S01]  /*1330*/  LDC R40, c[0x0][0xf24] ;  /* 0x0003c900ff287b82 */ /* 0x000ee20000000800 */
[----:B------:R-:W-:Y:S01]  /*1340*/  ULOP3.LUT UR4, UR4, 0x1c0, URZ, 0xc0, !UPT ;  /* 0x000001c004047892 */ /* 0x000fe2000f8ec0ff */
[----:B------:R-:W1:Y:S06]  /*1350*/  F2I.U32.TRUNC.NTZ R86, R86 ;  /* 0x0000005600567305 */ /* 0x000e6c000020f000 */
[----:B------:R-:W3:Y:S01]  /*1360*/  S2UR UR44, SR_CTAID.Z ;  /* 0x00000000002c79c3 */ /* 0x000ee20000002700 */
[----:B----4-:R-:W-:-:S05]  /*1370*/  IADD3 R87, PT, PT, -R87, RZ, RZ ;  /* 0x000000ff57577210 */ /* 0x010fca0007ffe1ff */
[----:B-1----:R-:W-:Y:S01]  /*1380*/  IMAD R87, R2, R87, UR27 ;  /* 0x0000001b02577e24 */ /* 0x002fe2000f8e0257 */
[----:B------:R-:W-:-:S05]  /*1390*/  IADD3 R86, PT, PT, -R86, RZ, RZ ;  /* 0x000000ff56567210 */ /* 0x000fca0007ffe1ff */
[----:B--2---:R-:W-:Y:S01]  /*13a0*/  IMAD R86, R0, R86, UR8 ;  /* 0x0000000800567e24 */ /* 0x004fe2000f8e0256 */
[----:B------:R-:W-:Y:S06]  /*13b0*/  BRA.U UP3, `(.L_x_18) ;  /* 0x0000000103787547 */ /* 0x000fec000b800000 */
[C---:B------:R-:W-:Y:S02]  /*13c0*/  ISETP.NE.AND P3, PT, R86.reuse, 0x2, PT ;  /* 0x000000025600780c */ /* 0x040fe40003f65270 */
[C---:B------:R-:W-:Y:S02]  /*13d0*/  ISETP.NE.AND P1, PT, R86.reuse, RZ, PT ;  /* 0x000000ff5600720c */ /* 0x040fe40003f25270 */
[----:B------:R-:W-:Y:S02]  /*13e0*/  ISETP.NE.AND P4, PT, R86, 0x1, PT ;  /* 0x000000015600780c */ /* 0x000fe40003f85270 */
[----:B------:R-:W-:Y:S02]  /*13f0*/  SEL R5, RZ, 0x4, P3 ;  /* 0x00000004ff057807 */ /* 0x000fe40001800000 */
[C---:B------:R-:W-:Y:S02]  /*1400*/  ISETP.EQ.OR P3, PT, R87.reuse, RZ, !P1 ;  /* 0x000000ff5700720c */ /* 0x040fe40004f62670 */
[----:B------:R-:W-:-:S02]  /*1410*/  ISETP.NE.AND P5, PT, R87, RZ, PT ;  /* 0x000000ff5700720c */ /* 0x000fc40003fa5270 */
[C---:B------:R-:W-:Y:S02]  /*1420*/  ISETP.NE.AND P2, PT, R86.reuse, 0x3, PT ;  /* 0x000000035600780c */ /* 0x040fe40003f45270 */
[----:B------:R-:W-:Y:S02]  /*1430*/  SEL R0, RZ, 0x2, P4 ;  /* 0x00000002ff007807 */ /* 0x000fe40002000000 */
[----:B------:R-:W-:Y:S02]  /*1440*/  ISETP.NE.AND P1, PT, R86, 0x4, PT ;  /* 0x000000045600780c */ /* 0x000fe40003f25270 */
[----:B------:R-:W-:Y:S02]  /*1450*/  SEL R0, R0, 0x2, P5 ;  /* 0x0000000200007807 */ /* 0x000fe40002800000 */
[----:B------:R-:W-:Y:S02]  /*1460*/  SEL R5, R5, 0x4, P5 ;  /* 0x0000000405057807 */ /* 0x000fe40002800000 */
[----:B------:R-:W-:-:S02]  /*1470*/  SEL R2, RZ, 0x1, !P3 ;  /* 0x00000001ff027807 */ /* 0x000fc40005800000 */
[----:B------:R-:W-:Y:S02]  /*1480*/  SEL R4, RZ, 0x8, P2 ;  /* 0x00000008ff047807 */ /* 0x000fe40001000000 */
[----:B------:R-:W-:Y:S02]  /*1490*/  SEL R3, RZ, 0x10, P1 ;  /* 0x00000010ff037807 */ /* 0x000fe40000800000 */
[C---:B------:R-:W-:Y:S02]  /*14a0*/  ISETP.NE.AND P3, PT, R86.reuse, 0x5, PT ;  /* 0x000000055600780c */ /* 0x040fe40003f65270 */
[----:B------:R-:W-:Y:S02]  /*14b0*/  ISETP.NE.AND P2, PT, R86, 0x6, PT ;  /* 0x000000065600780c */ /* 0x000fe40003f45270 */
[----:B------:R-:W-:Y:S02]  /*14c0*/  IADD3 R5, PT, PT, R5, R0, R2 ;  /* 0x0000000005057210 */ /* 0x000fe40007ffe002 */
[----:B------:R-:W-:-:S02]  /*14d0*/  SEL R4, R4, 0x8, P5 ;  /* 0x0000000804047807 */ /* 0x000fc40002800000 */
[----:B------:R-:W-:Y:S02]  /*14e0*/  SEL R3, R3, 0x10, P5 ;  /* 0x0000001003037807 */ /* 0x000fe40002800000 */
[----:B------:R-:W-:Y:S02]  /*14f0*/  ISETP.NE.AND P1, PT, R86, 0x7, PT ;  /* 0x000000075600780c */ /* 0x000fe40003f25270 */
[----:B------:R-:W-:Y:S02]  /*1500*/  SEL R2, RZ, 0x20, P3 ;  /* 0x00000020ff027807 */ /* 0x000fe40001800000 */
[----:B------:R-:W-:Y:S02]  /*1510*/  SEL R0, RZ, 0x40, P2 ;  /* 0x00000040ff007807 */ /* 0x000fe40001000000 */
[----:B------:R-:W-:Y:S02]  /*1520*/  IADD3 R4, PT, PT, R3, R4, R5 ;  /* 0x0000000403047210 */ /* 0x000fe40007ffe005 */
[----:B------:R-:W-:-:S02]  /*1530*/  SEL R3, RZ, 0x80, P1 ;  /* 0x00000080ff037807 */ /* 0x000fc40000800000 */
[----:B------:R-:W-:Y:S02]  /*1540*/  SEL R2, R2, 0x20, P5 ;  /* 0x0000002002027807 */ /* 0x000fe40002800000 */
[----:B------:R-:W-:Y:S02]  /*1550*/  SEL R0, R0, 0x40, P5 ;  /* 0x0000004000007807 */ /* 0x000fe40002800000 */
[----:B------:R-:W-:Y:S02]  /*1560*/  SEL R3, R3, 0x80, P5 ;  /* 0x0000008003037807 */ /* 0x000fe40002800000 */
[----:B------:R-:W-:-:S05]  /*1570*/  IADD3 R0, PT, PT, R0, R2, R4 ;  /* 0x0000000200007210 */ /* 0x000fca0007ffe004 */
[----:B------:R-:W-:-:S05]  /*1580*/  IMAD.IADD R0, R0, 0x1, R3 ;  /* 0x0000000100007824 */ /* 0x000fca00078e0203 */
[----:B------:R-:W-:Y:S02]  /*1590*/  PRMT R9, R0, 0x7610, R9 ;  /* 0x0000761000097816 */ /* 0x000fe40000000009 */
.L_x_18:
[----:B------:R-:W-:Y:S05]  /*15a0*/  @!P0 BRA `(.L_x_19) ;  /* 0x0000000000c08947 */ /* 0x000fea0003800000 */
[----:B------:R-:W1:Y:S01]  /*15b0*/  LDC.64 R4, c[0x0][0xf18] ;  /* 0x0003c600ff047b82 */ /* 0x000e620000000a00 */
[----:B------:R-:W-:-:S07]  /*15c0*/  ISETP.NE.AND P0, PT, R11, 0x1, PT ;  /* 0x000000010b00780c */ /* 0x000fce0003f05270 */
[----:B------:R-:W2:Y:S08]  /*15d0*/  LDC R8, c[0x0][0xf0c] ;  /* 0x0003c300ff087b82 */ /* 0x000eb00000000800 */
[----:B------:R-:W4:Y:S08]  /*15e0*/  LDC R13, c[0x0][0x370] ;  /* 0x0000dc00ff0d7b82 */ /* 0x000f300000000800 */
[----:B------:R-:W3:Y:S01]  /*15f0*/  LDC R12, c[0x0][0x374] ;  /* 0x0000dd00ff0c7b82 */ /* 0x000ee20000000800 */
[----:B-1----:R-:W-:-:S07]  /*1600*/  ISETP.NE.AND P1, PT, R4, 0x1, PT ;  /* 0x000000010400780c */ /* 0x002fce0003f25270 */
[----:B------:R-:W4:Y:S01]  /*1610*/  LDC.64 R6, c[0x0][0xf10] ;  /* 0x0003c400ff067b82 */ /* 0x000f220000000a00 */
[----:B--2---:R-:W-:-:S07]  /*1620*/  ISETP.NE.AND P2, PT, R8, 0x1, PT ;  /* 0x000000010800780c */ /* 0x004fce0003f45270 */
[----:B------:R-:W1:Y:S08]  /*1630*/  LDC R0, c[0x0][0xf20] ;  /* 0x0003c800ff007b82 */ /* 0x000e700000000800 */
[----:B------:R-:W2:Y:S01]  /*1640*/  LDC.64 R2, c[0x0][0xf28] ;  /* 0x0003ca00ff027b82 */ /* 0x000ea20000000a00 */
[----:B---3--:R-:W-:-:S04]  /*1650*/  IMAD.HI.U32 R14, R12, R5, RZ ;  /* 0x000000050c0e7227 */ /* 0x008fc800078e00ff */
[----:B----4-:R-:W-:-:S04]  /*1660*/  IMAD.HI.U32 R15, R13, R6, RZ ;  /* 0x000000060d0f7227 */ /* 0x010fc800078e00ff */
[----:B------:R-:W-:Y:S01]  /*1670*/  IMAD.HI.U32 R6, R6, UR27, RZ ;  /* 0x0000001b06067c27 */ /* 0x000fe2000f8e00ff */
[----:B------:R-:W-:Y:S02]  /*1680*/  @P2 SHF.R.U32.HI R13, RZ, R7, R15 ;  /* 0x00000007ff0d2219 */ /* 0x000fe4000001160f */
[----:B-1----:R-:W-:Y:S01]  /*1690*/  @P1 SHF.R.U32.HI R12, RZ, R0, R14 ;  /* 0x00000000ff0c1219 */ /* 0x002fe2000001160e */
[----:B------:R-:W-:Y:S01]  /*16a0*/  IMAD.HI.U32 R15, R24, R5, RZ ;  /* 0x00000005180f7227 */ /* 0x000fe200078e00ff */
[----:B------:R-:W-:-:S04]  /*16b0*/  SHF.R.U32.HI R6, RZ, R7, R6 ;  /* 0x00000007ff067219 */ /* 0x000fc80000011606 */
[----:B------:R-:W-:Y:S01]  /*16c0*/  SHF.R.U32.HI R15, RZ, R0, R15 ;  /* 0x00000000ff0f7219 */ /* 0x000fe2000001160f */
[----:B------:R-:W-:Y:S02]  /*16d0*/  IMAD.U32 R0, RZ, RZ, UR27 ;  /* 0x0000001bff007e24 */ /* 0x000fe4000f8e00ff */
[----:B--2---:R-:W-:Y:S01]  /*16e0*/  IMAD.HI.U32 R14, R12, R2, RZ ;  /* 0x000000020c0e7227 */ /* 0x004fe200078e00ff */
[----:B------:R-:W-:Y:S02]  /*16f0*/  SEL R15, R24, R15, !P1 ;  /* 0x0000000f180f7207 */ /* 0x000fe40004800000 */
[----:B------:R-:W-:Y:S01]  /*1700*/  SEL R0, R0, R6, !P2 ;  /* 0x0000000600007207 */ /* 0x000fe20005000000 */
[----:B------:R-:W-:Y:S01]  /*1710*/  IMAD.HI.U32 R5, R13, R2, RZ ;  /* 0x000000020d057227 */ /* 0x000fe200078e00ff */
[----:B------:R-:W-:-:S04]  /*1720*/  @P0 SHF.R.U32.HI R12, RZ, R3, R14 ;  /* 0x00000003ff0c0219 */ /* 0x000fc8000001160e */
[----:B------:R-:W-:Y:S01]  /*1730*/  @P0 SHF.R.U32.HI R13, RZ, R3, R5 ;  /* 0x00000003ff0d0219 */ /* 0x000fe20000011605 */
[----:B------:R-:W-:-:S04]  /*1740*/  IMAD R12, R12, R11, RZ ;  /* 0x0000000b0c0c7224 */ /* 0x000fc800078e02ff */
[----:B------:R-:W-:Y:S01]  /*1750*/  IMAD R5, R13, R11, RZ ;  /* 0x0000000b0d057224 */ /* 0x000fe200078e02ff */
[----:B------:R-:W-:-:S04]  /*1760*/  ISETP.GE.AND P1, PT, R15, R12, PT ;  /* 0x0000000c0f00720c */ /* 0x000fc80003f26270 */
[----:B------:R-:W-:Y:S01]  /*1770*/  ISETP.GE.OR P1, PT, R0, R5, P1 ;  /* 0x000000050000720c */ /* 0x000fe20000f26670 */
[----:B------:R-:W-:-:S05]  /*1780*/  IMAD.HI.U32 R5, R15, R2, RZ ;  /* 0x000000020f057227 */ /* 0x000fca00078e00ff */
[----:B------:R-:W-:-:S04]  /*1790*/  SHF.R.U32.HI R5, RZ, R3, R5 ;  /* 0x00000003ff057219 */ /* 0x000fc80000011605 */
[----:B------:R-:W-:-:S03]  /*17a0*/  SEL R5, R15, R5, !P0 ;  /* 0x000000050f057207 */ /* 0x000fc60004000000 */
[----:B------:R-:W-:-:S04]  /*17b0*/  @!P1 IMAD.HI.U32 R6, R0, R2, RZ ;  /* 0x0000000200069227 */ /* 0x000fc800078e00ff */
[----:B------:R-:W-:Y:S01]  /*17c0*/  IMAD.MOV R2, RZ, RZ, -R5 ;  /* 0x000000ffff027224 */ /* 0x000fe200078e0a05 */
[----:B------:R-:W-:-:S03]  /*17d0*/  @!P1 SHF.R.U32.HI R3, RZ, R3, R6 ;  /* 0x00000003ff039219 */ /* 0x000fc60000011606 */
[----:B------:R-:W-:Y:S01]  /*17e0*/  IMAD R2, R11, R2, R15 ;  /* 0x000000020b027224 */ /* 0x000fe200078e020f */
[----:B------:R-:W-:-:S04]  /*17f0*/  @!P1 SEL R3, R0, R3, !P0 ;  /* 0x0000000300039207 */ /* 0x000fc80004000000 */
[----:B------:R-:W-:Y:S01]  /*1800*/  @!P1 IADD3 R5, PT, PT, R5, -R3, RZ ;  /* 0x8000000305059210 */ /* 0x000fe20007ffe0ff */
[----:B------:R-:W-:Y:S01]  /*1810*/  @!P1 IMAD R13, R2, R13, R3 ;  /* 0x0000000d020d9224 */ /* 0x000fe200078e0203 */
[----:B------:R-:W-:Y:S01]  /*1820*/  IADD3 R2, PT, PT, -R15, RZ, RZ ;  /* 0x000000ff0f027210 */ /* 0x000fe20007ffe1ff */
[--C-:B------:R-:W-:Y:S02]  /*1830*/  IMAD.MOV R3, RZ, RZ, -R0.reuse ;  /* 0x000000ffff037224 */ /* 0x100fe400078e0a00 */
[----:B------:R-:W-:Y:S01]  /*1840*/  @!P1 IMAD R15, R5, R11, R0 ;  /* 0x0000000b050f9224 */ /* 0x000fe200078e0200 */
[----:B------:R-:W-:Y:S01]  /*1850*/  @!P1 MOV R0, R13 ;  /* 0x0000000d00009202 */ /* 0x000fe20000000f00 */
[----:B------:R-:W-:Y:S02]  /*1860*/  IMAD R3, R8, R3, UR27 ;  /* 0x0000001b08037e24 */ /* 0x000fe4000f8e0203 */
[----:B------:R-:W-:Y:S02]  /*1870*/  IMAD R2, R4, R2, R24 ;  /* 0x0000000204027224 */ /* 0x000fe400078e0218 */
[----:B------:R-:W-:-:S02]  /*1880*/  IMAD R3, R0, R8, R3 ;  /* 0x0000000800037224 */ /* 0x000fc400078e0203 */
[----:B------:R-:W-:-:S03]  /*1890*/  IMAD R24, R15, R4, R2 ;  /* 0x000000040f187224 */ /* 0x000fc600078e0202 */
[----:B------:R-:W-:-:S15]  /*18a0*/  R2UR UR27, R3 ;  /* 0x00000000031b72ca */ /* 0x000fde00000e0000 */
.L_x_19:
[----:B------:R-:W-:Y:S05]  /*18b0*/  BRA.U UP2, `(.L_x_20) ;  /* 0x0000000102487547 */ /* 0x000fea000b800000 */
[----:B------:R-:W1:Y:S08]  /*18c0*/  LDC.64 R2, c[0x0][0xf18] ;  /* 0x0003c600ff027b82 */ /* 0x000e700000000a00 */
[----:B------:R-:W2:Y:S08]  /*18d0*/  LDC.64 R4, c[0x0][0xf10] ;  /* 0x0003c400ff047b82 */ /* 0x000eb00000000a00 */
[----:B------:R-:W4:Y:S08]  /*18e0*/  LDC R0, c[0x0][0xf20] ;  /* 0x0003c800ff007b82 */ /* 0x000f300000000800 */
[----:B------:R-:W3:Y:S01]  /*18f0*/  LDC R6, c[0x0][0xf0c] ;  /* 0x0003c300ff067b82 */ /* 0x000ee20000000800 */
[----:B-1----:R-:W-:Y:S01]  /*1900*/  IMAD.HI.U32 R3, R24, R3, RZ ;  /* 0x0000000318037227 */ /* 0x002fe200078e00ff */
[----:B------:R-:W-:-:S03]  /*1910*/  ISETP.NE.AND P0, PT, R2, 0x1, PT ;  /* 0x000000010200780c */ /* 0x000fc60003f05270 */
[----:B--2---:R-:W-:-:S05]  /*1920*/  IMAD.HI.U32 R4, R4, UR27, RZ ;  /* 0x0000001b04047c27 */ /* 0x004fca000f8e00ff */
[----:B------:R-:W-:Y:S02]  /*1930*/  SHF.R.U32.HI R4, RZ, R5, R4 ;  /* 0x00000005ff047219 */ /* 0x000fe40000011604 */
[----:B----4-:R-:W-:Y:S01]  /*1940*/  SHF.R.U32.HI R3, RZ, R0, R3 ;  /* 0x00000000ff037219 */ /* 0x010fe20000011603 */
[----:B------:R-:W-:-:S03]  /*1950*/  IMAD.U32 R0, RZ, RZ, UR27 ;  /* 0x0000001bff007e24 */ /* 0x000fc6000f8e00ff */
[----:B------:R-:W-:Y:S02]  /*1960*/  SEL R3, R24, R3, !P0 ;  /* 0x0000000318037207 */ /* 0x000fe40004000000 */
[----:B---3--:R-:W-:-:S04]  /*1970*/  ISETP.NE.AND P1, PT, R6, 0x1, PT ;  /* 0x000000010600780c */ /* 0x008fc80003f25270 */
[----:B------:R-:W-:-:S05]  /*1980*/  SEL R0, R0, R4, !P1 ;  /* 0x0000000400007207 */ /* 0x000fca0004800000 */
[----:B------:R-:W-:Y:S02]  /*1990*/  IMAD.IADD R4, R3, 0x1, -R0 ;  /* 0x0000000103047824 */ /* 0x000fe400078e0a00 */
[----:B------:R-:W-:Y:S02]  /*19a0*/  IMAD.IADD R0, R0, 0x1, -R3 ;  /* 0x0000000100007824 */ /* 0x000fe400078e0a03 */
[----:B------:R-:W-:Y:S02]  /*19b0*/  IMAD R4, R4, R6, UR27 ;  /* 0x0000001b04047e24 */ /* 0x000fe4000f8e0206 */
[----:B------:R-:W-:-:S03]  /*19c0*/  IMAD R24, R0, R2, R24 ;  /* 0x0000000200187224 */ /* 0x000fc600078e0218 */
[----:B------:R-:W-:-:S15]  /*19d0*/  R2UR UR27, R4 ;  /* 0x00000000041b72ca */ /* 0x000fde00000e0000 */
.L_x_20:
[----:B------:R-:W-:Y:S05]  /*19e0*/  BRA.U !UP0, `(.L_x_21) ;  /* 0x00000001080c7547 */ /* 0x000fea000b800000 */
[----:B------:R-:W-:Y:S01]  /*19f0*/  UCGABAR_WAIT ;  /* 0x0000000000007dc7 */ /* 0x000fe20008000000 */
[----:B------:R-:W-:Y:S01]  /*1a00*/  CCTL.IVALL ;  /* 0x00000000ff00798f */ /* 0x000fe20002000000 */
[----:B------:R-:W-:Y:S05]  /*1a10*/  BRA `(.L_x_22) ;  /* 0x0000000000047947 */ /* 0x000fea0003800000 */
.L_x_21:
[----:B------:R-:W-:Y:S06]  /*1a20*/  BAR.SYNC.DEFER_BLOCKING 0x0 ;  /* 0x0000000000007b1d */ /* 0x000fec0000010000 */
.L_x_22:
[----:B------:R-:W-:Y:S05]  /*1a30*/  BRA.U UP1, `(.L_x_23) ;  /* 0x0000002101a87547 */ /* 0x000fea000b800000 */
[----:B------:R-:W1:Y:S01]  /*1a40*/  LDCU UR30, c[0x0][0x38c] ;  /* 0x00007180ff1e77ac */ /* 0x000e620008000800 */
[----:B------:R-:W2:Y:S01]  /*1a50*/  LDC R8, c[0x0][0x370] ;  /* 0x0000dc00ff087b82 */ /* 0x000ea20000000800 */
[----:B------:R-:W-:Y:S01]  /*1a60*/  PLOP3.LUT P1, PT, PT, PT, UP4, 0x80, 0x8 ;  /* 0x000000000008781c */ /* 0x000fe20003f2f048 */
[----:B------:R-:W-:Y:S01]  /*1a70*/  IMAD.MOV.U32 R15, RZ, RZ, 0x1 ;  /* 0x00000001ff0f7424 */ /* 0x000fe200078e00ff */
[----:B------:R-:W-:Y:S01]  /*1a80*/  USHF.L.U32 UR22, UR45, 0x4, URZ ;  /* 0x000000042d167899 */ /* 0x000fe200080006ff */
[----:B------:R-:W-:Y:S01]  /*1a90*/  ISETP.EQ.OR P4, PT, R10, RZ, P6 ;  /* 0x000000ff0a00720c */ /* 0x000fe20003782670 */
[----:B------:R-:W-:Y:S01]  /*1aa0*/  UISETP.NE.AND UP1, UPT, UR6, URZ, UPT ;  /* 0x000000ff0600728c */ /* 0x000fe2000bf25270 */
[----:B------:R-:W-:Y:S01]  /*1ab0*/  PLOP3.LUT P1, PT, P1, PT, PT, 0x8, 0x80 ;  /* 0x000000000080781c */ /* 0x000fe20000f2e170 */
[----:B------:R-:W-:Y:S01]  /*1ac0*/  IMAD.MOV.U32 R14, RZ, RZ, RZ ;  /* 0x000000ffff0e7224 */ /* 0x000fe200078e00ff */
[----:B------:R-:W4:Y:S01]  /*1ad0*/  LDC R0, c[0x0][0x374] ;  /* 0x0000dd00ff007b82 */ /* 0x000f220000000800 */
[----:B------:R-:W-:Y:S01]  /*1ae0*/  CS2R R12, SRZ ;  /* 0x00000000000c7805 */ /* 0x000fe2000001ff00 */
[----:B------:R-:W-:Y:S01]  /*1af0*/  IMAD.MOV.U32 R11, RZ, RZ, 0x1 ;  /* 0x00000001ff0b7424 */ /* 0x000fe200078e00ff */
[----:B------:R-:W2:Y:S01]  /*1b00*/  LDCU.64 UR38, c[0x0][0x348] ;  /* 0x00006900ff2677ac */ /* 0x000ea20008000a00 */
[----:B------:R-:W-:-:S02]  /*1b10*/  ULOP3.LUT UR22, UR22, 0x70, URZ, 0xe2, !UPT ;  /* 0x0000007016167892 */ /* 0x000fc4000f8ee2ff */
[----:B-1----:R-:W-:Y:S02]  /*1b20*/  UIADD3 UR7, UPT, UPT, UR30, 0x3f, URZ ;  /* 0x0000003f1e077890 */ /* 0x002fe4000fffe0ff */
[----:B------:R-:W-:Y:S02]  /*1b30*/  USEL UR14, UR14, 0x2, UP1 ;  /* 0x000000020e0e7887 */ /* 0x000fe40008800000 */
[----:B------:R-:W-:Y:S01]  /*1b40*/  USHF.R.S32.HI UR37, URZ, 0x1f, UR7 ;  /* 0x0000001fff257899 */ /* 0x000fe20008011407 */
[----:B------:R-:W-:-:S03]  /*1b50*/  UMOV UR15, URZ ;  /* 0x000000ff000f7c82 */ /* 0x000fc60008000000 */
[----:B------:R-:W-:Y:S02]  /*1b60*/  ULEA.HI UR37, UR37, UR7, URZ, 0x6 ;  /* 0x0000000725257291 */ /* 0x000fe4000f8f30ff */
[----:B------:R-:W-:Y:S02]  /*1b70*/  UIADD3 UR7, UPT, UPT, UR30, -0x1, URZ ;  /* 0xffffffff1e077890 */ /* 0x000fe4000fffe0ff */
[----:B------:R-:W-:Y:S02]  /*1b80*/  USHF.R.S32.HI UR37, URZ, 0x6, UR37 ;  /* 0x00000006ff257899 */ /* 0x000fe40008011425 */
[----:B------:R-:W-:Y:S02]  /*1b90*/  UISETP.GE.U32.AND UP2, UPT, UR7, -0x7f, UPT ;  /* 0xffffff810700788c */ /* 0x000fe4000bf46070 */
[----:B------:R-:W-:Y:S02]  /*1ba0*/  UISETP.LT.U32.AND UP0, UPT, UR37, 0x1c, UPT ;  /* 0x0000001c2500788c */ /* 0x000fe4000bf01070 */
[----:B------:R-:W-:-:S02]  /*1bb0*/  UIADD3 UR30, UPT, UPT, UR30, 0x7e, URZ ;  /* 0x0000007e1e1e7890 */ /* 0x000fc4000fffe0ff */
[----:B------:R-:W-:-:S04]  /*1bc0*/  USEL UR31, UR37, 0x1c, UP0 ;  /* 0x0000001c251f7887 */ /* 0x000fc80008000000 */
[----:B------:R-:W-:Y:S02]  /*1bd0*/  UIADD3 UR7, UPT, UPT, UR31, -0x1, URZ ;  /* 0xffffffff1f077890 */ /* 0x000fe4000fffe0ff */
[----:B------:R-:W-:Y:S02]  /*1be0*/  @UP2 UIADD3 UR7, UPT, UPT, UR31, URZ, URZ ;  /* 0x000000ff1f072290 */ /* 0x000fe4000fffe0ff */
[----:B------:R-:W-:Y:S02]  /*1bf0*/  UIADD3 UR23, UPT, UPT, UR37, -UR31, URZ ;  /* 0x8000001f25177290 */ /* 0x000fe4000fffe0ff */
[----:B------:R-:W-:-:S12]  /*1c00*/  UIADD3 UR7, UPT, UPT, UR7, 0x1, URZ ;  /* 0x0000000107077890 */ /* 0x000fd8000fffe0ff */
.L_x_47:
[----:B------:R-:W-:Y:S01]  /*1c10*/  UISETP.NE.AND UP0, UPT, UR45, URZ, UPT ;  /* 0x000000ff2d00728c */ /* 0x000fe2000bf05270 */
[----:B------:R-:W1:Y:S08]  /*1c20*/  S2UR UR45, SR_CgaCtaId ;  /* 0x00000000002d79c3 */ /* 0x000e700000008800 */
[----:B------:R-:W-:Y:S05]  /*1c30*/  BRA.U UP0, `(.L_x_24) ;  /* 0x0000000100347547 */ /* 0x000fea000b800000 */
[----:B------:R-:W2:Y:S01]  /*1c40*/  S2R R2, SR_CgaCtaId ;  /* 0x0000000000027919 */ /* 0x000ea20000008800 */
[----:B------:R-:W-:-:S04]  /*1c50*/  MOV R3, 0x400 ;  /* 0x0000040000037802 */ /* 0x000fc80000000f00 */
[----:B--2---:R-:W-:Y:S02]  /*1c60*/  LEA R2, R2, R3, 0x18 ;  /* 0x0000000302027211 */ /* 0x004fe400078ec0ff */
[----:B------:R-:W-:-:S03]  /*1c70*/  SHF.L.U32 R3, R11, 0x1f, RZ ;  /* 0x0000001f0b037819 */ /* 0x000fc600000006ff */
[----:B------:R-:W-:-:S04]  /*1c80*/  IMAD R2, R12, 0x8, R2 ;  /* 0x000000080c027824 */ /* 0x000fc800078e0202 */
[----:B------:R-:W2:Y:S02]  /*1c90*/  SYNCS.PHASECHK.TRANS64.TRYWAIT P0, [R2+URZ+0x250], R3 ;  /* 0x00025003020075a7 */ /* 0x000ea400080011ff */
[----:B--2---:R-:W-:Y:S05]  /*1ca0*/  @!P0 BRA `(.L_x_25) ;  /* 0x0000007000d08947 */ /* 0x004fea0003800000 */
.L_x_151:
[----:B------:R-:W-:Y:S01]  /*1cb0*/  VIADD R12, R12, 0x1 ;  /* 0x000000010c0c7836 */ /* 0x000fe20000000000 */
[----:B------:R2:W-:Y:S04]  /*1cc0*/  SYNCS.ARRIVE.TRANS64.A1T0 RZ, [R2+URZ+0x240], RZ ;  /* 0x000240ff02ff79a7 */ /* 0x0005e800081000ff */
[----:B------:R-:W-:-:S04]  /*1cd0*/  ISETP.NE.AND P0, PT, R12, 0x2, PT ;  /* 0x000000020c00780c */ /* 0x000fc80003f05270 */
[----:B------:R-:W-:Y:S02]  /*1ce0*/  SEL R12, R12, RZ, P0 ;  /* 0x000000ff0c0c7207 */ /* 0x000fe40000000000 */
[----:B--2---:R-:W-:-:S04]  /*1cf0*/  SEL R2, RZ, 0x1, P0 ;  /* 0x00000001ff027807 */ /* 0x004fc80000000000 */
[----:B------:R-:W-:-:S07]  /*1d00*/  LOP3.LUT R11, R11, R2, RZ, 0x3c, !PT ;  /* 0x000000020b0b7212 */ /* 0x000fce00078e3cff */
.L_x_24:
[----:B------:R-:W-:Y:S01]  /*1d10*/  UMOV UR6, 0x400 ;  /* 0x0000040000067882 */ /* 0x000fe20000000000 */
[----:B------:R-:W-:Y:S01]  /*1d20*/  SHF.L.U32 R2, R15, 0x1f, RZ ;  /* 0x0000001f0f027819 */ /* 0x000fe200000006ff */
[----:B-1----:R-:W-:Y:S01]  /*1d30*/  ULEA UR6, UR45, UR6, 0x18 ;  /* 0x000000062d067291 */ /* 0x002fe2000f8ec0ff */
[----:B------:R-:W-:Y:S01]  /*1d40*/  R2UR UR35, R24 ;  /* 0x00000000182372ca */ /* 0x000fe200000e0000 */
[----:B------:R-:W-:Y:S02]  /*1d50*/  UISETP.GE.U32.AND UP0, UPT, UR30, 0x7f, UPT ;  /* 0x0000007f1e00788c */ /* 0x000fe4000bf06070 */
[----:B------:R-:W-:Y:S02]  /*1d60*/  ULEA UR8, UR15, UR6, 0x3 ;  /* 0x000000060f087291 */ /* 0x000fe4000f8e18ff */
[----:B------:R-:W-:Y:S01]  /*1d70*/  ULEA UR43, UR27, UR22, 0x7 ;  /* 0x000000161b2b7291 */ /* 0x000fe2000f8e38ff */
[----:B------:R-:W-:-:S06]  /*1d80*/  UMOV UR20, URZ ;  /* 0x000000ff00147c82 */ /* 0x000fcc0008000000 */
[----:B------:R1:W2:Y:S01]  /*1d90*/  SYNCS.PHASECHK.TRANS64.TRYWAIT P2, [UR8+0xe0], R2 ;  /* 0x0000e002ff0075a7 */ /* 0x0002a20008041108 */
[----:B------:R-:W-:Y:S01]  /*1da0*/  USHF.L.U32 UR35, UR35, 0x6, URZ ;  /* 0x0000000623237899 */ /* 0x000fe200080006ff */
[----:B-1----:R-:W-:-:S04]  /*1db0*/  LEA.HI R2, R24, R24, RZ, 0x1 ;  /* 0x0000001818027211 */ /* 0x002fc800078f08ff */
[----:B------:R-:W-:-:S13]  /*1dc0*/  R2UR UR11, R2 ;  /* 0x00000000020b72ca */ /* 0x000fda00000e0000 */
[----:B------:R-:W-:Y:S01]  /*1dd0*/  USHF.R.S32.HI UR11, URZ, 0x1, UR11 ;  /* 0x00000001ff0b7899 */ /* 0x000fe2000801140b */
[----:B------:R-:W-:Y:S11]  /*1de0*/  BRA.U !UP0, `(.L_x_26) ;  /* 0x0000000508107547 */ /* 0x000ff6000b800000 */
[----:B------:R-:W-:Y:S01]  /*1df0*/  UMOV UR16, UR15 ;  /* 0x0000000f00107c82 */ /* 0x000fe20008000000 */
[----:B------:R-:W-:-:S05]  /*1e00*/  UMOV UR28, URZ ;  /* 0x000000ff001c7c82 */ /* 0x000fca0008000000 */
.L_x_34:
[----:B------:R-:W-:Y:S01]  /*1e10*/  ULEA UR41, UR16, UR6, 0x3 ;  /* 0x0000000610297291 */ /* 0x000fe2000f8e18ff */
[----:B--2---:R-:W-:Y:S01]  /*1e20*/  @!P6 MOV R3, 0x1c00 ;  /* 0x00001c000003e802 */ /* 0x004fe20000000f00 */
[----:B-123--:R-:W-:Y:S10]  /*1e30*/  @P2 BRA `(.L_x_27) ;  /* 0x00000000000c2947 */ /* 0x00eff40003800000 */
[----:B------:R-:W-:-:S04]  /*1e40*/  SHF.L.U32 R4, R15, 0x1f, RZ ;  /* 0x0000001f0f047819 */ /* 0x000fc800000006ff */
[----:B------:R-:W1:Y:S02]  /*1e50*/  SYNCS.PHASECHK.TRANS64.TRYWAIT P0, [UR41+0xe0], R4 ;  /* 0x0000e004ff0075a7 */ /* 0x000e640008001129 */
[----:B-1----:R-:W-:Y:S05]  /*1e60*/  @!P0 BRA `(.L_x_28) ;  /* 0x0000007000748947 */ /* 0x002fea0003800000 */
.L_x_27:
[----:B------:R2:W-:Y:S01]  /*1e70*/  @!P6 SYNCS.ARRIVE.TRANS64 RZ, [UR41], R3 ;  /* 0x00000003ffffe9a7 */ /* 0x0005e20008000029 */
[----:B------:R-:W-:-:S04]  /*1e80*/  ULOP3.LUT UR8, UR14, 0x2, URZ, 0xfc, !UPT ;  /* 0x000000020e087892 */ /* 0x000fc8000f8efcff */
[----:B------:R-:W-:-:S09]  /*1e90*/  UISETP.NE.AND UP0, UPT, UR8, 0x2, UPT ;  /* 0x000000020800788c */ /* 0x000fd2000bf05270 */
[----:B------:R-:W-:Y:S05]  /*1ea0*/  BRA.U UP0, `(.L_x_29) ;  /* 0x0000000100047547 */ /* 0x000fea000b800000 */
[----:B---3--:R-:W-:Y:S05]  /*1eb0*/  BPT.TRAP 0x1 ;  /* 0x000000040000795c */ /* 0x008fea0000300000 */
.L_x_29:
[----:B------:R-:W-:Y:S04]  /*1ec0*/  BSSY.RECONVERGENT B0, `(.L_x_30) ;  /* 0x0000003000007945 */ /* 0x000fe80003800200 */
[----:B------:R-:W-:Y:S05]  /*1ed0*/  @P4 BRA `(.L_x_31) ;  /* 0x0000000000044947 */ /* 0x000fea0003800000 */
[----:B---3--:R-:W-:Y:S05]  /*1ee0*/  BPT.TRAP 0x1 ;  /* 0x000000040000795c */ /* 0x008fea0000300000 */
.L_x_31:
[----:B---3--:R-:W-:Y:S05]  /*1ef0*/  BSYNC.RECONVERGENT B0 ;  /* 0x0000000000007941 */ /* 0x008fea0003800200 */
.L_x_30:
[----:B------:R-:W-:Y:S01]  /*1f00*/  UIADD3 UR15, UPT, UPT, UR16, 0x1, URZ ;  /* 0x00000001100f7890 */ /* 0x000fe2000fffe0ff */
[----:B------:R-:W-:Y:S01]  /*1f10*/  BSSY.RECONVERGENT B0, `(.L_x_32) ;  /* 0x000002c000007945 */ /* 0x000fe20003800200 */
[----:B------:R-:W-:Y:S02]  /*1f20*/  ELECT P0, URZ, PT ;  /* 0x0000000000ff782f */ /* 0x000fe40003800000 */
[----:B------:R-:W-:-:S04]  /*1f30*/  UISETP.NE.AND UP0, UPT, UR15, 0x1c, UPT ;  /* 0x0000001c0f00788c */ /* 0x000fc8000bf05270 */
[----:B------:R-:W-:Y:S02]  /*1f40*/  USEL UR9, URZ, 0x1, UP0 ;  /* 0x00000001ff097887 */ /* 0x000fe40008000000 */
[----:B------:R-:W-:-:S04]  /*1f50*/  USEL UR15, UR15, URZ, UP0 ;  /* 0x000000ff0f0f7287 */ /* 0x000fc80008000000 */
[----:B------:R-:W-:Y:S01]  /*1f60*/  ULEA UR8, UR15, UR6, 0x3 ;  /* 0x000000060f087291 */ /* 0x000fe2000f8e18ff */
[----:B------:R-:W-:-:S04]  /*1f70*/  LOP3.LUT R15, R15, UR9, RZ, 0x3c, !PT ;  /* 0x000000090f0f7c12 */ /* 0x000fc8000f8e3cff */
[----:B-1----:R-:W-:-:S04]  /*1f80*/  SHF.L.U32 R2, R15, 0x1f, RZ ;  /* 0x0000001f0f027819 */ /* 0x002fc800000006ff */
[----:B------:R1:W3:Y:S01]  /*1f90*/  SYNCS.PHASECHK.TRANS64.TRYWAIT P2, [UR8+0xe0], R2 ;  /* 0x0000e002ff0075a7 */ /* 0x0002e20008041108 */
[----:B------:R-:W-:Y:S05]  /*1fa0*/  @!P0 BRA `(.L_x_33) ;  /* 0x0000000000888947 */ /* 0x000fea0003800000 */
[----:B------:R-:W-:Y:S02]  /*1fb0*/  USHF.L.U32 UR8, UR16, 0x9, URZ ;  /* 0x0000000910087899 */ /* 0x000fe400080006ff */
[----:B------:R-:W-:Y:S02]  /*1fc0*/  ULEA UR40, UR16, UR5, 0xc ;  /* 0x0000000510287291 */ /* 0x000fe4000f8e60ff */
[----:B------:R-:W-:Y:S02]  /*1fd0*/  UIADD3 UR50, UP3, UPT, UR38, 0x80, URZ ;  /* 0x0000008026327890 */ /* 0x000fe4000ff7e0ff */
[----:B------:R-:W-:Y:S02]  /*1fe0*/  ULEA UR32, UR16, UR6, 0xb ;  /* 0x0000000610207291 */ /* 0x000fe4000f8e58ff */
[----:B------:R-:W-:Y:S02]  /*1ff0*/  UIADD3 UR48, UP2, UPT, UR38, 0x180, URZ ;  /* 0x0000018026307890 */ /* 0x000fe4000ff5e0ff */
[----:B------:R-:W-:-:S02]  /*2000*/  UIADD3 UR46, UP1, UPT, UR38, 0x280, URZ ;  /* 0x00000280262e7890 */ /* 0x000fc4000ff3e0ff */
[----:B------:R-:W-:Y:S02]  /*2010*/  ULOP3.LUT UR24, UR4, UR8, URZ, 0xfc, !UPT ;  /* 0x0000000804187292 */ /* 0x000fe4000f8efcff */
[----:B------:R-:W-:Y:S02]  /*2020*/  UIADD3 UR20, UP0, UPT, UR38, 0x380, URZ ;  /* 0x0000038026147890 */ /* 0x000fe4000ff1e0ff */
[----:B------:R-:W-:Y:S02]  /*2030*/  USHF.L.U32 UR42, UR28, 0x6, URZ ;  /* 0x000000061c2a7899 */ /* 0x000fe400080006ff */
[----:B------:R-:W-:Y:S02]  /*2040*/  UIADD3.X UR51, UPT, UPT, URZ, UR39, URZ, UP3, !UPT ;  /* 0x00000027ff337290 */ /* 0x000fe40009ffe4ff */
[----:B------:R-:W-:Y:S02]  /*2050*/  UIADD3 UR40, UPT, UPT, UR6, 0x6600, UR40 ;  /* 0x0000660006287890 */ /* 0x000fe4000fffe028 */
[----:B------:R-:W-:-:S02]  /*2060*/  UIADD3.X UR49, UPT, UPT, URZ, UR39, URZ, UP2, !UPT ;  /* 0x00000027ff317290 */ /* 0x000fc400097fe4ff */
[----:B------:R-:W-:Y:S02]  /*2070*/  UIADD3 UR32, UPT, UPT, UR32, 0x22600, URZ ;  /* 0x0002260020207890 */ /* 0x000fe4000fffe0ff */
[----:B------:R-:W-:Y:S02]  /*2080*/  UIADD3.X UR47, UPT, UPT, URZ, UR39, URZ, UP1, !UPT ;  /* 0x00000027ff2f7290 */ /* 0x000fe40008ffe4ff */
[----:B------:R-:W-:Y:S02]  /*2090*/  UIADD3 UR24, UPT, UPT, UR6, 0x30600, UR24 ;  /* 0x0003060006187890 */ /* 0x000fe4000fffe018 */
[----:B------:R-:W-:Y:S02]  /*20a0*/  UIADD3.X UR21, UPT, UPT, URZ, UR39, URZ, UP0, !UPT ;  /* 0x00000027ff157290 */ /* 0x000fe400087fe4ff */
[----:B------:R-:W-:Y:S01]  /*20b0*/  UIADD3 UR8, UPT, UPT, UR6, 0x33e00, UR8 ;  /* 0x00033e0006087890 */ /* 0x000fe2000fffe008 */
[----:B------:R-:W-:Y:S01]  /*20c0*/  UMOV UR17, 0xff0000 ;  /* 0x00ff000000117882 */ /* 0x000fe20000000000 */
[----:B------:R-:W-:Y:S01]  /*20d0*/  UMOV UR18, 0x0 ;  /* 0x0000000000127882 */ /* 0x000fe20000000000 */
[----:B------:R-:W-:Y:S01]  /*20e0*/  UMOV UR19, 0x10000000 ;  /* 0x1000000000137882 */ /* 0x000fe20000000000 */
[----:B------:R-:W-:Y:S01]  /*20f0*/  UMOV UR33, UR41 ;  /* 0x0000002900217c82 */ /* 0x000fe20008000000 */
[----:B------:R-:W-:Y:S01]  /*2100*/  UMOV UR36, UR44 ;  /* 0x0000002c00247c82 */ /* 0x000fe20008000000 */
[----:B------:R-:W-:Y:S01]  /*2110*/  UMOV UR34, UR42 ;  /* 0x0000002a00227c82 */ /* 0x000fe20008000000 */
[----:B------:R-:W-:Y:S01]  /*2120*/  UMOV UR25, UR41 ;  /* 0x0000002900197c82 */ /* 0x000fe20008000000 */
[----:B------:R-:W-:Y:S01]  /*2130*/  UMOV UR29, UR44 ;  /* 0x0000002c001d7c82 */ /* 0x000fe20008000000 */
[----:B------:R1:W-:Y:S01]  /*2140*/  UTMALDG.3D.MULTICAST [UR40], [UR50], UR17, desc[UR18] ;  /* 0x00001228320073b4 */ /* 0x0003e20008011811 */
[----:B------:R-:W-:Y:S01]  /*2150*/  UMOV UR10, URZ ;  /* 0x000000ff000a7c82 */ /* 0x000fe20008000000 */
[----:B------:R-:W-:Y:S01]  /*2160*/  UMOV UR9, UR41 ;  /* 0x0000002900097c82 */ /* 0x000fe20008000000 */
[----:B------:R-:W-:Y:S01]  /*2170*/  UMOV UR12, UR28 ;  /* 0x0000001c000c7c82 */ /* 0x000fe20008000000 */
[----:B------:R-:W-:Y:S01]  /*2180*/  UMOV UR13, UR44 ;  /* 0x0000002c000d7c82 */ /* 0x000fe20008000000 */
[----:B------:R1:W-:Y:S01]  /*2190*/  UTMALDG.3D [UR32], [UR48], desc[UR18] ;  /* 0x00001220300075b4 */ /* 0x0003e20008011000 */
[----:B------:R1:W-:Y:S01]  /*21a0*/  UTMALDG.4D.MULTICAST [UR24], [UR46], UR17, desc[UR18] ;  /* 0x000012182e0073b4 */ /* 0x0003e20008019811 */
[----:B------:R1:W-:Y:S02]  /*21b0*/  UTMALDG.4D [UR8], [UR20], desc[UR18] ;  /* 0x00001208140075b4 */ /* 0x0003e40008019000 */
[----:B-1----:R-:W-:Y:S01]  /*21c0*/  NOP ;  /* 0x0000000000007918 */ /* 0x002fe20000000000 */
.L_x_33:
[----:B------:R-:W-:Y:S05]  /*21d0*/  BSYNC.RECONVERGENT B0 ;  /* 0x0000000000007941 */ /* 0x000fea0003800200 */
.L_x_32:
[----:B------:R-:W-:Y:S01]  /*21e0*/  UIADD3 UR28, UPT, UPT, UR28, 0x1, URZ ;  /* 0x000000011c1c7890 */ /* 0x000fe2000fffe0ff */
[----:B------:R-:W-:Y:S01]  /*21f0*/  UMOV UR16, UR15 ;  /* 0x0000000f00107c82 */ /* 0x000fe20008000000 */
[----:B------:R-:W-:Y:S02]  /*2200*/  UMOV UR20, UR7 ;  /* 0x0000000700147c82 */ /* 0x000fe40008000000 */
[----:B------:R-:W-:-:S09]  /*2210*/  UISETP.NE.AND UP0, UPT, UR28, UR7, UPT ;  /* 0x000000071c00728c */ /* 0x000fd2000bf05270 */
[----:B------:R-:W-:Y:S05]  /*2220*/  BRA.U UP0, `(.L_x_34) ;  /* 0xfffffff900f87547 */ /* 0x000fea000b83ffff */
.L_x_26:
[----:B------:R-:W-:Y:S01]  /*2230*/  ULEA UR8, UR15, UR6, 0x3 ;  /* 0x000000060f087291 */ /* 0x000fe2000f8e18ff */
[----:B-1----:R-:W-:Y:S01]  /*2240*/  SHF.L.U32 R2, R15, 0x1f, RZ ;  /* 0x0000001f0f027819 */ /* 0x002fe200000006ff */
[----:B------:R-:W-:Y:S01]  /*2250*/  @!P1 SYNCS.ARRIVE.TRANS64.A1T0 RZ, [UR6+0x1f8], RZ ;  /* 0x0001f8ffffff99a7 */ /* 0x000fe20008100006 */
[----:B------:R-:W-:-:S06]  /*2260*/  UISETP.GT.AND UP0, UPT, UR37, UR31, UPT ;  /* 0x0000001f2500728c */ /* 0x000fcc000bf04270 */
[----:B------:R1:W1:Y:S03]  /*2270*/  SYNCS.PHASECHK.TRANS64.TRYWAIT P1, [UR8+0xe0], R2 ;  /* 0x0000e002ff0075a7 */ /* 0x0002660008021108 */
[----:B------:R-:W-:Y:S05]  /*2280*/  BRA.U !UP0, `(.L_x_35) ;  /* 0x0000000508147547 */ /* 0x000fea000b800000 */
[----:B------:R-:W-:Y:S01]  /*2290*/  UIADD3 UR25, UPT, UPT, UR23, UR20, URZ ;  /* 0x0000001417197290 */ /* 0x000fe2000fffe0ff */
[----:B------:R-:W-:-:S11]  /*22a0*/  UMOV UR28, UR15 ;  /* 0x0000000f001c7c82 */ /* 0x000fd60008000000 */
.L_x_43:
[----:B------:R-:W-:Y:S01]  /*22b0*/  ULEA UR41, UR28, UR6, 0x3 ;  /* 0x000000061c297291 */ /* 0x000fe2000f8e18ff */
[----:B--2---:R-:W-:Y:S01]  /*22c0*/  @!P6 MOV R3, 0x1c00 ;  /* 0x00001c000003e802 */ /* 0x004fe20000000f00 */
[----:B-1-3--:R-:W-:Y:S10]  /*22d0*/  @P1 BRA `(.L_x_36) ;  /* 0x00000000000c1947 */ /* 0x00aff40003800000 */
[----:B------:R-:W-:-:S04]  /*22e0*/  SHF.L.U32 R4, R15, 0x1f, RZ ;  /* 0x0000001f0f047819 */ /* 0x000fc800000006ff */
[----:B------:R-:W1:Y:S02]  /*22f0*/  SYNCS.PHASECHK.TRANS64.TRYWAIT P0, [UR41+0xe0], R4 ;  /* 0x0000e004ff0075a7 */ /* 0x000e640008001129 */
[----:B-1----:R-:W-:Y:S05]  /*2300*/  @!P0 BRA `(.L_x_37) ;  /* 0x0000006c00648947 */ /* 0x002fea0003800000 */
.L_x_36:
[----:B------:R2:W-:Y:S01]  /*2310*/  @!P6 SYNCS.ARRIVE.TRANS64 RZ, [UR41], R3 ;  /* 0x00000003ffffe9a7 */ /* 0x0005e20008000029 */
[----:B------:R-:W-:-:S04]  /*2320*/  ULOP3.LUT UR8, UR14, 0x2, URZ, 0xfc, !UPT ;  /* 0x000000020e087892 */ /* 0x000fc8000f8efcff */
[----:B------:R-:W-:-:S09]  /*2330*/  UISETP.NE.AND UP0, UPT, UR8, 0x2, UPT ;  /* 0x000000020800788c */ /* 0x000fd2000bf05270 */
[----:B------:R-:W-:Y:S05]  /*2340*/  BRA.U UP0, `(.L_x_38) ;  /* 0x0000000100047547 */ /* 0x000fea000b800000 */
[----:B---3--:R-:W-:Y:S05]  /*2350*/  BPT.TRAP 0x1 ;  /* 0x000000040000795c */ /* 0x008fea0000300000 */
.L_x_38:
[----:B------:R-:W-:Y:S04]  /*2360*/  BSSY.RECONVERGENT B0, `(.L_x_39) ;  /* 0x0000003000007945 */ /* 0x000fe80003800200 */
[----:B------:R-:W-:Y:S05]  /*2370*/  @P4 BRA `(.L_x_40) ;  /* 0x0000000000044947 */ /* 0x000fea0003800000 */
[----:B---3--:R-:W-:Y:S05]  /*2380*/  BPT.TRAP 0x1 ;  /* 0x000000040000795c */ /* 0x008fea0000300000 */
.L_x_40:
[----:B---3--:R-:W-:Y:S05]  /*2390*/  BSYNC.RECONVERGENT B0 ;  /* 0x0000000000007941 */ /* 0x008fea0003800200 */
.L_x_39:
        /* <DEDUP_REMOVED lines=26> */
[----:B------:R-:W-:Y:S02]  /*2540*/  UIADD3 UR8, UPT, UPT, UR6, 0x33e00, UR8 ;  /* 0x00033e0006087890 */ /* 0x000fe4000fffe008 */
[----:B------:R-:W-:Y:S01]  /*2550*/  UIADD3.X UR49, UPT, UPT, URZ, UR39, URZ, UP0, !UPT ;  /* 0x00000027ff317290 */ /* 0x000fe200087fe4ff */
        /* <DEDUP_REMOVED lines=19> */
.L_x_42:
[----:B------:R-:W-:Y:S05]  /*2690*/  BSYNC.RECONVERGENT B0 ;  /* 0x0000000000007941 */ /* 0x000fea0003800200 */
.L_x_41:
[----:B------:R-:W-:Y:S01]  /*26a0*/  UIADD3 UR20, UPT, UPT, UR20, 0x1, URZ ;  /* 0x0000000114147890 */ /* 0x000fe2000fffe0ff */
[----:B------:R-:W-:-:S03]  /*26b0*/  UMOV UR28, UR15 ;  /* 0x0000000f001c7c82 */ /* 0x000fc60008000000 */
[----:B------:R-:W-:-:S09]  /*26c0*/  UISETP.NE.AND UP0, UPT, UR20, UR25, UPT ;  /* 0x000000191400728c */ /* 0x000fd2000bf05270 */
[----:B------:R-:W-:Y:S05]  /*26d0*/  BRA.U UP0, `(.L_x_43) ;  /* 0xfffffff900f47547 */ /* 0x000fea000b83ffff */
.L_x_35:
[C---:B-1----:R-:W-:Y:S01]  /*26e0*/  LEA R2, R14.reuse, UR6, 0x3 ;  /* 0x000000060e027c11 */ /* 0x042fe2000f8e18ff */
[----:B------:R-:W-:Y:S01]  /*26f0*/  NOP ;  /* 0x0000000000007918 */ /* 0x000fe20000000000 */
[----:B--2---:R-:W-:Y:S02]  /*2700*/  SHF.L.U32 R3, R13, 0x1f, RZ ;  /* 0x0000001f0d037819 */ /* 0x004fe400000006ff */
[----:B------:R-:W-:Y:S02]  /*2710*/  LEA R4, R14, UR6, 0x4 ;  /* 0x000000060e047c11 */ /* 0x000fe4000f8e20ff */
[----:B------:R-:W1:Y:S02]  /*2720*/  SYNCS.PHASECHK.TRANS64.TRYWAIT P0, [R2+URZ+0x200], R3 ;  /* 0x00020003020075a7 */ /* 0x000e6400080011ff */
[----:B-1----:R-:W-:Y:S05]  /*2730*/  @!P0 BRA `(.L_x_44) ;  /* 0x0000006800708947 */ /* 0x002fea0003800000 */
.L_x_154:
[----:B------:R-:W2:Y:S01]  /*2740*/  LDS.128 R4, [R4+0x270] ;  /* 0x0002700004047984 */ /* 0x000ea20000000c00 */
[----:B---3--:R-:W-:Y:S01]  /*2750*/  ISETP.GE.AND P0, PT, R40, 0x1, PT ;  /* 0x000000012800780c */ /* 0x008fe20003f06270 */
[----:B-1----:R-:W-:Y:S01]  /*2760*/  VIADD R2, R2, 0x210 ;  /* 0x0000021002027836 */ /* 0x002fe20000000000 */
[----:B------:R-:W-:Y:S01]  /*2770*/  @!PT LDS RZ, [RZ] ;  /* 0x00000000fffff984 */ /* 0x000fe20000000800 */
[----:B------:R-:W-:Y:S01]  /*2780*/  @!PT LDS RZ, [RZ] ;  /* 0x00000000fffff984 */ /* 0x000fe20000000800 */
[----:B------:R-:W-:Y:S01]  /*2790*/  @!PT LDS RZ, [RZ] ;  /* 0x00000000fffff984 */ /* 0x000fe20000000800 */
[----:B------:R-:W-:Y:S01]  /*27a0*/  @!PT LDS RZ, [RZ] ;  /* 0x00000000fffff984 */ /* 0x000fe20000000800 */
[----:B------:R1:W-:Y:S06]  /*27b0*/  MEMBAR.ALL.CTA ;  /* 0x0000000000007992 */ /* 0x0003ec0000008000 */
[----:B-1----:R-:W1:Y:S01]  /*27c0*/  FENCE.VIEW.ASYNC.S ;  /* 0x00000000000073c6 */ /* 0x002e620000000000 */
[----:B------:R-:W-:-:S04]  /*27d0*/  PRMT R2, RZ, 0x654, R2 ;  /* 0x00000654ff027816 */ /* 0x000fc80000000002 */
[----:B-1----:R1:W-:Y:S01]  /*27e0*/  SYNCS.ARRIVE.TRANS64.RED.A1T0 RZ, [R2+URZ], RZ ;  /* 0x000000ff02ff79a7 */ /* 0x0023e200081004ff */
[----:B--2---:R-:W-:-:S13]  /*27f0*/  LOP3.LUT P2, RZ, R6, 0x1, RZ, 0xc0, !PT ;  /* 0x0000000106ff7812 */ /* 0x004fda000784c0ff */
[----:B------:R-:W-:Y:S01]  /*2800*/  @P2 SHF.R.U32.HI R3, RZ, 0x10, R5 ;  /* 0x00000010ff032819 */ /* 0x000fe20000011605 */
[----:B------:R-:W-:Y:S01]  /*2810*/  VOTEU.ANY UP0, P2 ;  /* 0x0000000000ff7886 */ /* 0x000fe20001000100 */
[----:B------:R-:W-:Y:S02]  /*2820*/  @P2 MOV R10, R4 ;  /* 0x00000004000a2202 */ /* 0x000fe40000000f00 */
[----:B------:R-:W-:Y:S02]  /*2830*/  @P2 R2UR.BROADCAST UR8, R3 ;  /* 0x00000000030822ca */ /* 0x000fe400008e0000 */
[----:B------:R-:W-:-:S11]  /*2840*/  @P2 LOP3.LUT R9, R5, 0xffff, RZ, 0xc0, !PT ;  /* 0x0000ffff05092812 */ /* 0x000fd600078ec0ff */
[----:B------:R-:W-:Y:S01]  /*2850*/  @UP0 UMOV UR44, UR8 ;  /* 0x00000008002c0c82 */ /* 0x000fe20008000000 */
[----:B-1----:R-:W-:Y:S05]  /*2860*/  @!P0 BRA `(.L_x_45) ;  /* 0x0000000000b88947 */ /* 0x002fea0003800000 */
[----:B------:R-:W4:Y:S01]  /*2870*/  LDC.64 R4, c[0x0][0xf18] ;  /* 0x0003c600ff047b82 */ /* 0x000f220000000a00 */
[----:B------:R-:W-:-:S07]  /*2880*/  ISETP.NE.AND P3, PT, R40, 0x1, PT ;  /* 0x000000012800780c */ /* 0x000fce0003f65270 */
[----:B------:R-:W1:Y:S08]  /*2890*/  LDC.64 R6, c[0x0][0xf10] ;  /* 0x0003c400ff067b82 */ /* 0x000e700000000a00 */
[----:B------:R-:W2:Y:S08]  /*28a0*/  LDC R16, c[0x0][0xf20] ;  /* 0x0003c800ff107b82 */ /* 0x000eb00000000800 */
[----:B------:R-:W3:Y:S01]  /*28b0*/  LDC R17, c[0x0][0xf0c] ;  /* 0x0003c300ff117b82 */ /* 0x000ee20000000800 */
[----:B----4-:R-:W-:Y:S01]  /*28c0*/  IMAD.HI.U32 R19, R0, R5, RZ ;  /* 0x0000000500137227 */ /* 0x010fe200078e00ff */
[----:B------:R-:W-:-:S03]  /*28d0*/  ISETP.NE.AND P0, PT, R4, 0x1, PT ;  /* 0x000000010400780c */ /* 0x000fc60003f05270 */
[----:B------:R-:W-:-:S03]  /*28e0*/  IMAD.HI.U32 R5, R9, R5, RZ ;  /* 0x0000000509057227 */ /* 0x000fc600078e00ff */
[----:B------:R-:W4:Y:S01]  /*28f0*/  LDC.64 R2, c[0x0][0xf28] ;  /* 0x0003ca00ff027b82 */ /* 0x000f220000000a00 */
[----:B-1----:R-:W-:-:S04]  /*2900*/  IMAD.HI.U32 R20, R8, R6, RZ ;  /* 0x0000000608147227 */ /* 0x002fc800078e00ff */
[----:B------:R-:W-:Y:S01]  /*2910*/  IMAD.HI.U32 R21, R10, R6, RZ ;  /* 0x000000060a157227 */ /* 0x000fe200078e00ff */
[----:B------:R-:W-:Y:S02]  /*2920*/  SHF.R.U32.HI R20, RZ, R7, R20 ;  /* 0x00000007ff147219 */ /* 0x000fe40000011614 */
[-C--:B--2---:R-:W-:Y:S02]  /*2930*/  SHF.R.U32.HI R19, RZ, R16.reuse, R19 ;  /* 0x00000010ff137219 */ /* 0x084fe40000011613 */
[----:B------:R-:W-:Y:S02]  /*2940*/  SHF.R.U32.HI R5, RZ, R16, R5 ;  /* 0x00000010ff057219 */ /* 0x000fe40000011605 */
[----:B------:R-:W-:Y:S02]  /*2950*/  SEL R19, R0, R19, !P0 ;  /* 0x0000001300137207 */ /* 0x000fe40004000000 */
[----:B------:R-:W-:Y:S02]  /*2960*/  SHF.R.U32.HI R21, RZ, R7, R21 ;  /* 0x00000007ff157219 */ /* 0x000fe40000011615 */
[----:B---3--:R-:W-:-:S02]  /*2970*/  ISETP.NE.AND P1, PT, R17, 0x1, PT ;  /* 0x000000011100780c */ /* 0x008fc40003f25270 */
[----:B------:R-:W-:Y:S02]  /*2980*/  SEL R5, R9, R5, !P0 ;  /* 0x0000000509057207 */ /* 0x000fe40004000000 */
[----:B------:R-:W-:Y:S02]  /*2990*/  SEL R20, R8, R20, !P1 ;  /* 0x0000001408147207 */ /* 0x000fe40004800000 */
[----:B------:R-:W-:Y:S01]  /*29a0*/  SEL R21, R10, R21, !P1 ;  /* 0x000000150a157207 */ /* 0x000fe20004800000 */
[----:B----4-:R-:W-:-:S04]  /*29b0*/  IMAD.HI.U32 R18, R19, R2, RZ ;  /* 0x0000000213127227 */ /* 0x010fc800078e00ff */
        /* <DEDUP_REMOVED lines=12> */
[----:B------:R-:W-:Y:S02]  /*2a80*/  @!P0 SHF.R.U32.HI R3, RZ, R3, R7 ;  /* 0x00000003ff038219 */ /* 0x000fe40000011607 */
[----:B------:R-:W-:Y:S01]  /*2a90*/  IADD3 R7, PT, PT, -R5, RZ, RZ ;  /* 0x000000ff05077210 */ /* 0x000fe20007ffe1ff */
[----:B------:R-:W-:Y:S01]  /*2aa0*/  IMAD R2, R40, R2, R5 ;  /* 0x0000000228027224 */ /* 0x000fe200078e0205 */
[----:B------:R-:W-:-:S03]  /*2ab0*/  @!P0 SEL R3, R21, R3, !P3 ;  /* 0x0000000315038207 */ /* 0x000fc60005800000 */
[----:B------:R-:W-:Y:S02]  /*2ac0*/  IMAD R7, R4, R7, R9 ;  /* 0x0000000704077224 */ /* 0x000fe400078e0209 */
[--C-:B------:R-:W-:Y:S02]  /*2ad0*/  @!P0 IMAD.IADD R6, R6, 0x1, -R3.reuse ;  /* 0x0000000106068824 */ /* 0x100fe400078e0a03 */
[----:B------:R-:W-:Y:S01]  /*2ae0*/  @!P0 IMAD R3, R2, R20, R3 ;  /* 0x0000001402038224 */ /* 0x000fe200078e0203 */
[----:B------:R-:W-:Y:S01]  /*2af0*/  IADD3 R2, PT, PT, -R21, RZ, RZ ;  /* 0x000000ff15027210 */ /* 0x000fe20007ffe1ff */
[----:B------:R-:W-:Y:S02]  /*2b00*/  @!P0 IMAD R5, R40, R6, R21 ;  /* 0x0000000628058224 */ /* 0x000fe400078e0215 */
[----:B------:R-:W-:Y:S02]  /*2b10*/  @!P0 IMAD.MOV.U32 R21, RZ, RZ, R3 ;  /* 0x000000ffff158224 */ /* 0x000fe400078e0003 */
[----:B------:R-:W-:-:S02]  /*2b20*/  IMAD R2, R17, R2, R10 ;  /* 0x0000000211027224 */ /* 0x000fc400078e020a */
[----:B------:R-:W-:Y:S02]  /*2b30*/  IMAD R9, R5, R4, R7 ;  /* 0x0000000405097224 */ /* 0x000fe400078e0207 */
[----:B------:R-:W-:Y:S02]  /*2b40*/  IMAD R10, R21, R17, R2 ;  /* 0x00000011150a7224 */ /* 0x000fe400078e0202 */
.L_x_45:
[----:B------:R-:W1:Y:S02]  /*2b50*/  LDCU UR8, c[0x0][0xf30] ;  /* 0x0001e600ff0877ac */ /* 0x000e640008000800 */
[----:B-1----:R-:W-:-:S09]  /*2b60*/  UISETP.NE.AND UP0, UPT, UR8, 0x1, UPT ;  /* 0x000000010800788c */ /* 0x002fd2000bf05270 */
[----:B------:R-:W-:Y:S05]  /*2b70*/  BRA.U UP0, `(.L_x_46) ;  /* 0x0000000100407547 */ /* 0x000fea000b800000 */
[----:B------:R-:W1:Y:S08]  /*2b80*/  LDC.64 R4, c[0x0][0xf10] ;  /* 0x0003c400ff047b82 */ /* 0x000e700000000a00 */
[----:B------:R-:W2:Y:S08]  /*2b90*/  LDC.64 R2, c[0x0][0xf18] ;  /* 0x0003c600ff027b82 */ /* 0x000eb00000000a00 */
[----:B------:R-:W3:Y:S08]  /*2ba0*/  LDC R6, c[0x0][0xf20] ;  /* 0x0003c800ff067b82 */ /* 0x000ef00000000800 */
[----:B------:R-:W4:Y:S01]  /*2bb0*/  LDC R7, c[0x0][0xf0c] ;  /* 0x0003c300ff077b82 */ /* 0x000f220000000800 */
[----:B-1----:R-:W-:-:S05]  /*2bc0*/  IMAD.HI.U32 R4, R10, R4, RZ ;  /* 0x000000040a047227 */ /* 0x002fca00078e00ff */
[----:B------:R-:W-:Y:S01]  /*2bd0*/  SHF.R.U32.HI R4, RZ, R5, R4 ;  /* 0x00000005ff047219 */ /* 0x000fe20000011604 */
[----:B--2---:R-:W-:Y:S01]  /*2be0*/  IMAD.HI.U32 R3, R9, R3, RZ ;  /* 0x0000000309037227 */ /* 0x004fe200078e00ff */
[----:B------:R-:W-:-:S04]  /*2bf0*/  ISETP.NE.AND P0, PT, R2, 0x1, PT ;  /* 0x000000010200780c */ /* 0x000fc80003f05270 */
[----:B---3--:R-:W-:-:S04]  /*2c00*/  SHF.R.U32.HI R3, RZ, R6, R3 ;  /* 0x00000006ff037219 */ /* 0x008fc80000011603 */
[----:B------:R-:W-:Y:S02]  /*2c10*/  SEL R3, R9, R3, !P0 ;  /* 0x0000000309037207 */ /* 0x000fe40004000000 */
[----:B----4-:R-:W-:-:S04]  /*2c20*/  ISETP.NE.AND P1, PT, R7, 0x1, PT ;  /* 0x000000010700780c */ /* 0x010fc80003f25270 */
[----:B------:R-:W-:-:S05]  /*2c30*/  SEL R4, R10, R4, !P1 ;  /* 0x000000040a047207 */ /* 0x000fca0004800000 */
[----:B------:R-:W-:Y:S02]  /*2c40*/  IMAD.IADD R5, R3, 0x1, -R4 ;  /* 0x0000000103057824 */ /* 0x000fe400078e0a04 */
[----:B------:R-:W-:Y:S02]  /*2c50*/  IMAD.IADD R3, R4, 0x1, -R3 ;  /* 0x0000000104037824 */ /* 0x000fe400078e0a03 */
[----:B------:R-:W-:Y:S02]  /*2c60*/  IMAD R10, R5, R7, R10 ;  /* 0x00000007050a7224 */ /* 0x000fe400078e020a */
[----:B------:R-:W-:-:S07]  /*2c70*/  IMAD R9, R3, R2, R9 ;  /* 0x0000000203097224 */ /* 0x000fce00078e0209 */
.L_x_46:
[----:B------:R-:W-:Y:S01]  /*2c80*/  VIADD R14, R14, 0x1 ;  /* 0x000000010e0e7836 */ /* 0x000fe20000000000 */
[----:B------:R-:W-:Y:S01]  /*2c90*/  PLOP3.LUT P1, PT, PT, PT, PT, 0x80, 0x8 ;  /* 0x000000000008781c */ /* 0x000fe20003f2f070 */
[----:B------:R-:W-:Y:S02]  /*2ca0*/  IMAD.IADD R2, R10, 0x1, R87 ;  /* 0x000000010a027824 */ /* 0x000fe400078e0257 */
[----:B------:R-:W-:Y:S01]  /*2cb0*/  IMAD.IADD R24, R9, 0x1, R86 ;  /* 0x0000000109187824 */ /* 0x000fe200078e0256 */
[----:B------:R-:W-:Y:S02]  /*2cc0*/  ISETP.NE.AND P0, PT, R14, 0x2, PT ;  /* 0x000000020e00780c */ /* 0x000fe40003f05270 */
[----:B------:R-:W-:Y:S02]  /*2cd0*/  R2UR UR27, R2 ;  /* 0x00000000021b72ca */ /* 0x000fe400000e0000 */
[----:B------:R-:W-:Y:S02]  /*2ce0*/  SEL R2, RZ, 0x1, P0 ;  /* 0x00000001ff027807 */ /* 0x000fe40000000000 */
[----:B------:R-:W-:-:S02]  /*2cf0*/  SEL R14, R14, RZ, P0 ;  /* 0x000000ff0e0e7207 */ /* 0x000fc40000000000 */
[----:B------:R-:W-:Y:S01]  /*2d00*/  LOP3.LUT R13, R13, R2, RZ, 0x3c, !PT ;  /* 0x000000020d0d7212 */ /* 0x000fe200078e3cff */
[----:B------:R-:W-:Y:S08]  /*2d10*/  @P2 BRA `(.L_x_47) ;  /* 0xffffffec00bc2947 */ /* 0x000ff0000383ffff */
[----:B------:R-:W-:Y:S01]  /*2d20*/  UIADD3 UR6, UPT, UPT, UR6, 0xe0, URZ ;  /* 0x000000e006067890 */ /* 0x000fe2000fffe0ff */
[----:B------:R-:W-:-:S03]  /*2d30*/  SHF.L.U32 R2, R15, 0x1f, RZ ;  /* 0x0000001f0f027819 */ /* 0x000fc600000006ff */
[----:B------:R-:W-:-:S09]  /*2d40*/  ULEA UR4, UR15, UR6, 0x3 ;  /* 0x000000060f047291 */ /* 0x000fd2000f8e18ff */
[----:B------:R-:W1:Y:S02]  /*2d50*/  SYNCS.PHASECHK.TRANS64.TRYWAIT P0, [UR4], R2 ;  /* 0x00000002ff0075a7 */ /* 0x000e640008001104 */
[----:B-1----:R-:W-:Y:S05]  /*2d60*/  @!P0 BRA `(.L_x_48) ;  /* 0x0000006000f88947 */ /* 0x002fea0003800000 */
.L_x_156:
[----:B------:R-:W-:-:S04]  /*2d70*/  UIADD3 UR5, UPT, UPT, UR15, 0x1, URZ ;  /* 0x000000010f057890 */ /* 0x000fc8000fffe0ff */
[----:B------:R-:W-:-:S04]  /*2d80*/  UISETP.NE.AND UP0, UPT, UR5, 0x1c, UPT ;  /* 0x0000001c0500788c */ /* 0x000fc8000bf05270 */
[----:B------:R-:W-:Y:S02]  /*2d90*/  USEL UR7, URZ, 0x1, UP0 ;  /* 0x00000001ff077887 */ /* 0x000fe40008000000 */
[----:B------:R-:W-:-:S04]  /*2da0*/  USEL UR5, UR5, URZ, UP0 ;  /* 0x000000ff05057287 */ /* 0x000fc80008000000 */
[----:B------:R-:W-:Y:S01]  /*2db0*/  ULEA UR4, UR5, UR6, 0x3 ;  /* 0x0000000605047291 */ /* 0x000fe2000f8e18ff */
[----:B-1----:R-:W-:-:S04]  /*2dc0*/  LOP3.LUT R2, R15, UR7, RZ, 0x3c, !PT ;  /* 0x000000070f027c12 */ /* 0x002fc8000f8e3cff */
[----:B------:R-:W-:-:S04]  /*2dd0*/  SHF.L.U32 R3, R2, 0x1f, RZ ;  /* 0x0000001f02037819 */ /* 0x000fc800000006ff */
[----:B------:R-:W1:Y:S02]  /*2de0*/  SYNCS.PHASECHK.TRANS64.TRYWAIT P0, [UR4], R3 ;  /* 0x00000003ff0075a7 */ /* 0x000e640008001104 */
[----:B-1----:R-:W-:Y:S05]  /*2df0*/  @!P0 BRA `(.L_x_49) ;  /* 0x0000006000ec8947 */ /* 0x002fea0003800000 */
.L_x_158:
[----:B------:R-:W-:-:S04]  /*2e00*/  UIADD3 UR5, UPT, UPT, UR5, 0x1, URZ ;  /* 0x0000000105057890 */ /* 0x000fc8000fffe0ff */
[----:B------:R-:W-:-:S04]  /*2e10*/  UISETP.NE.AND UP0, UPT, UR5, 0x1c, UPT ;  /* 0x0000001c0500788c */ /* 0x000fc8000bf05270 */
[----:B------:R-:W-:Y:S02]  /*2e20*/  USEL UR7, URZ, 0x1, UP0 ;  /* 0x00000001ff077887 */ /* 0x000fe40008000000 */
[----:B------:R-:W-:-:S04]  /*2e30*/  USEL UR5, UR5, URZ, UP0 ;  /* 0x000000ff05057287 */ /* 0x000fc80008000000 */
[----:B------:R-:W-:Y:S01]  /*2e40*/  ULEA UR4, UR5, UR6, 0x3 ;  /* 0x0000000605047291 */ /* 0x000fe2000f8e18ff */
[----:B------:R-:W-:-:S04]  /*2e50*/  LOP3.LUT R2, R2, UR7, RZ, 0x3c, !PT ;  /* 0x0000000702027c12 */ /* 0x000fc8000f8e3cff */
[----:B-1----:R-:W-:-:S04]  /*2e60*/  SHF.L.U32 R3, R2, 0x1f, RZ ;  /* 0x0000001f02037819 */ /* 0x002fc800000006ff */
[----:B------:R-:W1:Y:S02]  /*2e70*/  SYNCS.PHASECHK.TRANS64.TRYWAIT P0, [UR4], R3 ;  /* 0x00000003ff0075a7 */ /* 0x000e640008001104 */
[----:B-1----:R-:W-:Y:S05]  /*2e80*/  @!P0 BRA `(.L_x_50) ;  /* 0x0000006000e08947 */ /* 0x002fea0003800000 */
.L_x_160:
        /* <DEDUP_REMOVED lines=9> */
.L_x_162:
        /* <DEDUP_REMOVED lines=9> */
.L_x_164:
        /* <DEDUP_REMOVED lines=9> */
.L_x_166:
        /* <DEDUP_REMOVED lines=9> */
.L_x_168:
        /* <DEDUP_REMOVED lines=9> */
.L_x_170:
        /* <DEDUP_REMOVED lines=9> */
.L_x_172:
        /* <DEDUP_REMOVED lines=9> */
.L_x_174:
        /* <DEDUP_REMOVED lines=9> */
.L_x_176:
        /* <DEDUP_REMOVED lines=9> */
.L_x_178:
        /* <DEDUP_REMOVED lines=9> */
.L_x_180:
        /* <DEDUP_REMOVED lines=9> */
.L_x_182:
        /* <DEDUP_REMOVED lines=9> */
.L_x_184:
        /* <DEDUP_REMOVED lines=9> */
.L_x_186:
        /* <DEDUP_REMOVED lines=9> */
.L_x_188:
        /* <DEDUP_REMOVED lines=9> */
.L_x_190:
        /* <DEDUP_REMOVED lines=9> */
.L_x_192:
        /* <DEDUP_REMOVED lines=9> */
.L_x_194:
        /* <DEDUP_REMOVED lines=9> */
.L_x_196:
        /* <DEDUP_REMOVED lines=9> */
.L_x_198:
        /* <DEDUP_REMOVED lines=9> */
.L_x_200:
        /* <DEDUP_REMOVED lines=9> */
.L_x_202:
        /* <DEDUP_REMOVED lines=9> */
.L_x_204:
        /* <DEDUP_REMOVED lines=9> */
.L_x_206:
        /* <DEDUP_REMOVED lines=9> */
.L_x_208:
[----:B------:R-:W-:-:S04]  /*3c10*/  UIADD3 UR5, UPT, UPT, UR5, 0x1, URZ ;  /* 0x0000000105057890 */ /* 0x000fc8000fffe0ff */
[----:B------:R-:W-:-:S04]  /*3c20*/  UISETP.NE.AND UP0, UPT, UR5, 0x1c, UPT ;  /* 0x0000001c0500788c */ /* 0x000fc8000bf05270 */
[----:B------:R-:W-:Y:S02]  /*3c30*/  USEL UR4, URZ, 0x1, UP0 ;  /* 0x00000001ff047887 */ /* 0x000fe40008000000 */
[----:B------:R-:W-:-:S04]  /*3c40*/  USEL UR5, UR5, URZ, UP0 ;  /* 0x000000ff05057287 */ /* 0x000fc80008000000 */
[----:B------:R-:W-:Y:S01]  /*3c50*/  ULEA UR5, UR5, UR6, 0x3 ;  /* 0x0000000605057291 */ /* 0x000fe2000f8e18ff */
[----:B------:R-:W-:-:S04]  /*3c60*/  LOP3.LUT R2, R2, UR4, RZ, 0x3c, !PT ;  /* 0x0000000402027c12 */ /* 0x000fc8000f8e3cff */
[----:B------:R-:W-:Y:S01]  /*3c70*/  SHF.L.U32 R2, R2, 0x1f, RZ ;  /* 0x0000001f02027819 */ /* 0x000fe200000006ff */
[----:B-1--4-:R-:W-:-:S07]  /*3c80*/  IMAD.U32 R0, RZ, RZ, UR5 ;  /* 0x00000005ff007e24 */ /* 0x012fce000f8e00ff */
.L_x_75:
[----:B-1----:R1:W2:Y:S02]  /*3c90*/  SYNCS.PHASECHK.TRANS64.TRYWAIT P0, [R0+URZ], R2 ;  /* 0x00000002000075a7 */ /* 0x0022a400080011ff */
[----:B--2---:R-:W-:Y:S05]  /*3ca0*/  @!P0 NANOSLEEP.SYNCS 0x989680 ;  /* 0x009896800000895d */ /* 0x004fea0003900000 */
[----:B------:R-:W2:Y:S02]  /*3cb0*/  @!P0 SYNCS.PHASECHK.TRANS64 P0, [R0+URZ], R2 ;  /* 0x00000002000085a7 */ /* 0x000ea400080010ff */
[----:B--2---:R-:W-:Y:S05]  /*3cc0*/  @P0 EXIT ;  /* 0x000000000000094d */ /* 0x004fea0003800000 */
[----:B------:R-:W-:Y:S05]  /*3cd0*/  BRA `(.L_x_75) ;  /* 0xfffffffc00ec7947 */ /* 0x000fea000383ffff */
.L_x_23:
[----:B------:R-:W-:-:S04]  /*3ce0*/  UISETP.NE.AND UP0, UPT, UR45, URZ, UPT ;  /* 0x000000ff2d00728c */ /* 0x000fc8000bf05270 */
[----:B------:R-:W-:-:S09]  /*3cf0*/  UISETP.NE.OR UP0, UPT, UR6, 0x1, UP0 ;  /* 0x000000010600788c */ /* 0x000fd20008705670 */
[----:B------:R-:W-:Y:S05]  /*3d00*/  BRA.U UP0, `(.L_x_76) ;  /* 0x00000005004c7547 */ /* 0x000fea000b800000 */
[----:B------:R-:W-:Y:S01]  /*3d10*/  HFMA2 R11, -RZ, RZ, 0, 0 ;  /* 0x00000000ff0b7431 */ /* 0x000fe200000001ff */
[----:B------:R-:W-:Y:S01]  /*3d20*/  ISETP.GE.U32.AND P2, PT, R10, 0x8, PT ;  /* 0x000000080a00780c */ /* 0x000fe20003f46070 */
[----:B------:R-:W-:Y:S01]  /*3d30*/  IMAD.MOV.U32 R12, RZ, RZ, 0x1 ;  /* 0x00000001ff0c7424 */ /* 0x000fe200078e00ff */
[----:B------:R-:W-:Y:S01]  /*3d40*/  CS2R R8, SRZ ;  /* 0x0000000000087805 */ /* 0x000fe2000001ff00 */
[----:B------:R-:W-:Y:S01]  /*3d50*/  IMAD.MOV.U32 R3, RZ, RZ, RZ ;  /* 0x000000ffff037224 */ /* 0x000fe200078e00ff */
[----:B------:R-:W-:Y:S01]  /*3d60*/  UMOV UR4, 0x400 ;  /* 0x0000040000047882 */ /* 0x000fe20000000000 */
[----:B------:R-:W-:Y:S01]  /*3d70*/  UMOV UR6, URZ ;  /* 0x000000ff00067c82 */ /* 0x000fe20008000000 */
[----:B------:R-:W-:-:S12]  /*3d80*/  ULEA UR45, UR45, UR4, 0x18 ;  /* 0x000000042d2d7291 */ /* 0x000fd8000f8ec0ff */
.L_x_80:
[----:B------:R-:W-:Y:S02]  /*3d90*/  LEA R0, R3, UR45, 0x3 ;  /* 0x0000002d03007c11 */ /* 0x000fe4000f8e18ff */
[----:B------:R-:W-:-:S03]  /*3da0*/  SHF.L.U32 R4, R8, 0x1f, RZ ;  /* 0x0000001f08047819 */ /* 0x000fc600000006ff */
[----:B------:R-:W-:Y:S01]  /*3db0*/  VIADD R5, R0, 0x250 ;  /* 0x0000025000057836 */ /* 0x000fe20000000000 */
[----:B------:R-:W1:Y:S02]  /*3dc0*/  SYNCS.PHASECHK.TRANS64.TRYWAIT P0, [R0+URZ+0x240], R4 ;  /* 0x00024004000075a7 */ /* 0x000e6400080011ff */
[----:B-1----:R-:W-:Y:S05]  /*3dd0*/  @!P0 BRA `(.L_x_77) ;  /* 0x0000005c00648947 */ /* 0x002fea0003800000 */
.L_x_209:
[----:B------:R-:W-:Y:S01]  /*3de0*/  ULEA UR5, UR6, UR45, 0x3 ;  /* 0x0000002d06057291 */ /* 0x000fe2000f8e18ff */
[----:B-1----:R-:W-:Y:S01]  /*3df0*/  PRMT R0, RZ, 0x654, R5 ;  /* 0x00000654ff007816 */ /* 0x002fe20000000005 */
[----:B------:R-:W-:Y:S01]  /*3e00*/  @!P2 IMAD.MOV.U32 R4, RZ, RZ, 0x10 ;  /* 0x00000010ff04a424 */ /* 0x000fe200078e00ff */
[----:B------:R-:W-:Y:S01]  /*3e10*/  SHF.L.U32 R5, R12, 0x1f, RZ ;  /* 0x0000001f0c057819 */ /* 0x000fe200000006ff */
[----:B------:R-:W-:Y:S01]  /*3e20*/  UIADD3 UR4, UPT, UPT, UR5, 0x200, URZ ;  /* 0x0000020005047890 */ /* 0x000fe2000fffe0ff */
[----:B------:R1:W-:Y:S05]  /*3e30*/  SYNCS.ARRIVE.TRANS64.RED.A1T0 RZ, [R0+URZ], RZ ;  /* 0x000000ff00ff79a7 */ /* 0x0003ea00081004ff */
[----:B------:R-:W-:Y:S01]  /*3e40*/  IMAD.U32 R6, RZ, RZ, UR4 ;  /* 0x00000004ff067e24 */ /* 0x000fe2000f8e00ff */
[----:B------:R-:W2:Y:S04]  /*3e50*/  SYNCS.PHASECHK.TRANS64.TRYWAIT P0, [UR5+0x210], R5 ;  /* 0x00021005ff0075a7 */ /* 0x000ea80008001105 */
[----:B------:R-:W-:Y:S01]  /*3e60*/  PRMT R6, R10, 0x654, R6 ;  /* 0x000006540a067816 */ /* 0x000fe20000000006 */
[----:B-12---:R-:W-:Y:S06]  /*3e70*/  @!P0 BRA `(.L_x_78) ;  /* 0x0000005c00508947 */ /* 0x006fec0003800000 */
.L_x_211:
[----:B------:R-:W-:Y:S01]  /*3e80*/  ULEA UR4, UR6, UR45, 0x4 ;  /* 0x0000002d06047291 */ /* 0x000fe2000f8e20ff */
[----:B------:R-:W-:Y:S01]  /*3e90*/  SEL R2, R6, R2, !P2 ;  /* 0x0000000206027207 */ /* 0x000fe20005000000 */
[----:B------:R-:W-:Y:S01]  /*3ea0*/  UIADD3 UR5, UPT, UPT, UR5, 0x200, URZ ;  /* 0x0000020005057890 */ /* 0x000fe2000fffe0ff */
[----:B-1----:R-:W-:Y:S01]  /*3eb0*/  LEA R0, R11, UR45, 0x3 ;  /* 0x0000002d0b007c11 */ /* 0x002fe2000f8e18ff */
[----:B------:R-:W-:Y:S01]  /*3ec0*/  UIADD3 UR4, UPT, UPT, UR4, 0x270, URZ ;  /* 0x0000027004047890 */ /* 0x000fe2000fffe0ff */
[----:B------:R1:W-:Y:S01]  /*3ed0*/  @!P2 SYNCS.ARRIVE.TRANS64.RED RZ, [R2+URZ], R4 ;  /* 0x0000000402ffa9a7 */ /* 0x0003e200080004ff */
[----:B------:R-:W-:Y:S01]  /*3ee0*/  UIADD3 UR6, UPT, UPT, UR6, 0x1, URZ ;  /* 0x0000000106067890 */ /* 0x000fe2000fffe0ff */
[----:B------:R-:W-:-:S03]  /*3ef0*/  VIADD R3, R3, 0x1 ;  /* 0x0000000103037836 */ /* 0x000fc60000000000 */
[----:B------:R-:W-:Y:S02]  /*3f00*/  UISETP.NE.AND UP0, UPT, UR6, 0x2, UPT ;  /* 0x000000020600788c */ /* 0x000fe4000bf05270 */
[----:B------:R-:W-:Y:S01]  /*3f10*/  ISETP.NE.AND P0, PT, R3, 0x2, PT ;  /* 0x000000020300780c */ /* 0x000fe20003f05270 */
[----:B------:R-:W-:Y:S06]  /*3f20*/  UGETNEXTWORKID.BROADCAST [UR4], [UR5] ;  /* 0x00000000040073ca */ /* 0x000fec0008000100 */
[----:B------:R-:W-:Y:S02]  /*3f30*/  USEL UR4, URZ, 0x1, UP0 ;  /* 0x00000001ff047887 */ /* 0x000fe40008000000 */
[----:B------:R-:W-:-:S04]  /*3f40*/  USEL UR6, UR6, URZ, UP0 ;  /* 0x000000ff06067287 */ /* 0x000fc80008000000 */
[----:B------:R-:W-:Y:S02]  /*3f50*/  LOP3.LUT R12, R12, UR4, RZ, 0x3c, !PT ;  /* 0x000000040c0c7c12 */ /* 0x000fe4000f8e3cff */
[----:B-1----:R-:W-:-:S04]  /*3f60*/  SHF.L.U32 R4, R9, 0x1f, RZ ;  /* 0x0000001f09047819 */ /* 0x002fc800000006ff */
[----:B------:R-:W1:Y:S02]  /*3f70*/  SYNCS.PHASECHK.TRANS64.TRYWAIT P1, [R0+URZ+0x200], R4 ;  /* 0x00020004000075a7 */ /* 0x000e6400080211ff */
[----:B-1----:R-:W-:Y:S05]  /*3f80*/  @!P1 BRA `(.L_x_79) ;  /* 0x0000005c00249947 */ /* 0x002fea0003800000 */
.L_x_212:
[----:B-1----:R-:W-:Y:S01]  /*3f90*/  LEA R4, R11, UR45, 0x4 ;  /* 0x0000002d0b047c11 */ /* 0x002fe2000f8e20ff */
[----:B------:R-:W-:Y:S01]  /*3fa0*/  VIADD R0, R0, 0x210 ;  /* 0x0000021000007836 */ /* 0x000fe20000000000 */
[----:B------:R-:W-:Y:S01]  /*3fb0*/  SEL R3, R3, RZ, P0 ;  /* 0x000000ff03037207 */ /* 0x000fe20000000000 */
[----:B------:R-:W-:-:S03]  /*3fc0*/  VIADD R11, R11, 0x1 ;  /* 0x000000010b0b7836 */ /* 0x000fc60000000000 */
[----:B------:R-:W1:Y:S01]  /*3fd0*/  LDS.128 R4, [R4+0x270] ;  /* 0x0002700004047984 */ /* 0x000e620000000c00 */
[----:B------:R-:W-:Y:S02]  /*3fe0*/  PRMT R0, RZ, 0x654, R0 ;  /* 0x00000654ff007816 */ /* 0x000fe40000000000 */
[C---:B------:R-:W-:Y:S01]  /*3ff0*/  ISETP.NE.AND P1, PT, R11.reuse, 0x2, PT ;  /* 0x000000020b00780c */ /* 0x040fe20003f25270 */
[----:B------:R-:W-:Y:S01]  /*4000*/  @!PT LDS RZ, [RZ] ;  /* 0x00000000fffff984 */ /* 0x000fe20000000800 */
[----:B------:R-:W-:Y:S01]  /*4010*/  @!PT LDS RZ, [RZ] ;  /* 0x00000000fffff984 */ /* 0x000fe20000000800 */
[----:B------:R-:W-:Y:S01]  /*4020*/  @!PT LDS RZ, [RZ] ;  /* 0x00000000fffff984 */ /* 0x000fe20000000800 */
[----:B------:R-:W-:Y:S01]  /*4030*/  @!PT LDS RZ, [RZ] ;  /* 0x00000000fffff984 */ /* 0x000fe20000000800 */
[----:B------:R2:W-:Y:S06]  /*4040*/  MEMBAR.ALL.CTA ;  /* 0x0000000000007992 */ /* 0x0005ec0000008000 */
[----:B--2---:R-:W2:Y:S01]  /*4050*/  FENCE.VIEW.ASYNC.S ;  /* 0x00000000000073c6 */ /* 0x004ea20000000000 */
[----:B------:R-:W-:Y:S01]  /*4060*/  SEL R11, R11, RZ, P1 ;  /* 0x000000ff0b0b7207 */ /* 0x000fe20000800000 */
[----:B--2---:R2:W-:Y:S01]  /*4070*/  SYNCS.ARRIVE.TRANS64.RED.A1T0 RZ, [R0+URZ], RZ ;  /* 0x000000ff00ff79a7 */ /* 0x0045e200081004ff */
[----:B-1----:R-:W-:-:S02]  /*4080*/  LOP3.LUT P3, RZ, R6, 0x1, RZ, 0xc0, !PT ;  /* 0x0000000106ff7812 */ /* 0x002fc4000786c0ff */
[----:B------:R-:W-:-:S04]  /*4090*/  SEL R4, RZ, 0x1, P1 ;  /* 0x00000001ff047807 */ /* 0x000fc80000800000 */
[----:B------:R-:W-:Y:S02]  /*40a0*/  LOP3.LUT R9, R9, R4, RZ, 0x3c, !PT ;  /* 0x0000000409097212 */ /* 0x000fe400078e3cff */
[----:B--2---:R-:W-:-:S04]  /*40b0*/  SEL R0, RZ, 0x1, P0 ;  /* 0x00000001ff007807 */ /* 0x004fc80000000000 */
[----:B------:R-:W-:Y:S01]  /*40c0*/  LOP3.LUT R8, R8, R0, RZ, 0x3c, !PT ;  /* 0x0000000008087212 */ /* 0x000fe200078e3cff */
[----:B------:R-:W-:Y:S06]  /*40d0*/  @P3 BRA `(.L_x_80) ;  /* 0xfffffffc002c3947 */ /* 0x000fec000383ffff */
[----:B------:R-:W-:Y:S01]  /*40e0*/  ULEA UR5, UR6, UR45, 0x3 ;  /* 0x0000002d06057291 */ /* 0x000fe2000f8e18ff */
[----:B------:R-:W-:-:S08]  /*40f0*/  SHF.L.U32 R2, R12, 0x1f, RZ ;  /* 0x0000001f0c027819 */ /* 0x000fd000000006ff */
[----:B------:R-:W1:Y:S02]  /*4100*/  SYNCS.PHASECHK.TRANS64 P0, [UR5+0x210], R2 ;  /* 0x00021002ff0075a7 */ /* 0x000e640008001005 */
[----:B-1----:R-:W-:Y:S05]  /*4110*/  @P0 BRA `(.L_x_81) ;  /* 0x0000000000080947 */ /* 0x002fea0003800000 */
[----:B------:R-:W1:Y:S02]  /*4120*/  SYNCS.PHASECHK.TRANS64.TRYWAIT P0, [UR5+0x210], R2 ;  /* 0x00021002ff0075a7 */ /* 0x000e640008001105 */
[----:B-1----:R-:W-:Y:S05]  /*4130*/  @!P0 BRA `(.L_x_82) ;  /* 0x0000005800cc8947 */ /* 0x002fea0003800000 */
.L_x_81:
[----:B------:R-:W-:-:S04]  /*4140*/  UIADD3 UR4, UPT, UPT, UR6, 0x1, URZ ;  /* 0x0000000106047890 */ /* 0x000fc8000fffe0ff */
[----:B------:R-:W-:-:S04]  /*4150*/  UISETP.NE.AND UP0, UPT, UR4, 0x2, UPT ;  /* 0x000000020400788c */ /* 0x000fc8000bf05270 */
[----:B------:R-:W-:Y:S02]  /*4160*/  USEL UR7, URZ, 0x1, UP0 ;  /* 0x00000001ff077887 */ /* 0x000fe40008000000 */
[----:B------:R-:W-:-:S04]  /*4170*/  USEL UR4, UR4, URZ, UP0 ;  /* 0x000000ff04047287 */ /* 0x000fc80008000000 */
[----:B------:R-:W-:Y:S01]  /*4180*/  ULEA UR4, UR4, UR45, 0x3 ;  /* 0x0000002d04047291 */ /* 0x000fe2000f8e18ff */
[----:B-1----:R-:W-:-:S04]  /*4190*/  LOP3.LUT R2, R12, UR7, RZ, 0x3c, !PT ;  /* 0x000000070c027c12 */ /* 0x002fc8000f8e3cff */
[----:B------:R-:W-:-:S04]  /*41a0*/  SHF.L.U32 R0, R2, 0x1f, RZ ;  /* 0x0000001f02007819 */ /* 0x000fc800000006ff */
[----:B------:R-:W1:Y:S02]  /*41b0*/  SYNCS.PHASECHK.TRANS64 P0, [UR4+0x210], R0 ;  /* 0x00021000ff0075a7 */ /* 0x000e640008001004 */
[----:B-1-3--:R-:W-:Y:S05]  /*41c0*/  @P0 EXIT ;  /* 0x000000000000094d */ /* 0x00afea0003800000 */
[----:B------:R-:W-:Y:S02]  /*41d0*/  SHF.L.U32 R2, R2, 0x1f, RZ ;  /* 0x0000001f02027819 */ /* 0x000fe400000006ff */
[----:B------:R-:W-:-:S07]  /*41e0*/  MOV R0, UR4 ;  /* 0x0000000400007c02 */ /* 0x000fce0008000f00 */
.L_x_83:
[----:B-1----:R1:W2:Y:S02]  /*41f0*/  SYNCS.PHASECHK.TRANS64.TRYWAIT P0, [R0+URZ+0x210], R2 ;  /* 0x00021002000075a7 */ /* 0x0022a400080011ff */
[----:B--2---:R-:W-:Y:S05]  /*4200*/  @!P0 NANOSLEEP.SYNCS 0x989680 ;  /* 0x009896800000895d */ /* 0x004fea0003900000 */
[----:B------:R-:W2:Y:S02]  /*4210*/  @!P0 SYNCS.PHASECHK.TRANS64 P0, [R0+URZ+0x210], R2 ;  /* 0x00021002000085a7 */ /* 0x000ea400080010ff */
[----:B--2---:R-:W-:Y:S05]  /*4220*/  @P0 EXIT ;  /* 0x000000000000094d */ /* 0x004fea0003800000 */
[----:B------:R-:W-:Y:S05]  /*4230*/  BRA `(.L_x_83) ;  /* 0xfffffffc00ec7947 */ /* 0x000fea000383ffff */
.L_x_76:
[----:B------:R-:W-:Y:S05]  /*4240*/  BRA.U UP3, `(.L_x_84) ;  /* 0x0000001103b07547 */ /* 0x000fea000b800000 */
[----:B------:R-:W-:Y:S01]  /*4250*/  UMOV UR4, 0x40 ;  /* 0x0000004000047882 */ /* 0x000fe20000000000 */
[----:B------:R-:W-:Y:S01]  /*4260*/  NOP ;  /* 0x0000000000007918 */ /* 0x000fe20000000000 */
[----:B------:R-:W-:Y:S01]  /*4270*/  ULEA UR4, UR45, UR4, 0x18 ;  /* 0x000000042d047291 */ /* 0x000fe2000f8ec0ff */
[----:B------:R-:W-:Y:S02]  /*4280*/  UMOV UR5, 0x400 ;  /* 0x0000040000057882 */ /* 0x000fe40000000000 */
[----:B------:R-:W-:-:S06]  /*4290*/  ULEA UR45, UR45, UR5, 0x18 ;  /* 0x000000052d2d7291 */ /* 0x000fcc000f8ec0ff */
[----:B------:R-:W1:Y:S02]  /*42a0*/  LDS.U8 R0, [UR4+0x1c] ;  /* 0x00001c04ff007984 */ /* 0x000e640008000000 */
[----:B-1----:R-:W-:-:S13]  /*42b0*/  ISETP.NE.AND P0, PT, R0, RZ, PT ;  /* 0x000000ff0000720c */ /* 0x002fda0003f05270 */
[----:B------:R-:W-:Y:S05]  /*42c0*/  @P0 BRA `(.L_x_85) ;  /* 0x0000000000580947 */ /* 0x000fea0003800000 */
[----:B------:R-:W-:-:S13]  /*42d0*/  ELECT P0, URZ, PT ;  /* 0x0000000000ff782f */ /* 0x000fda0003800000 */
[----:B------:R-:W-:Y:S05]  /*42e0*/  @!P0 BRA `(.L_x_86) ;  /* 0x0000000000608947 */ /* 0x000fea0003800000 */
[----:B------:R-:W-:Y:S01]  /*42f0*/  UMOV UR5, 0x10 ;  /* 0x0000001000057882 */ /* 0x000fe20000000000 */
[----:B------:R-:W-:Y:S01]  /*4300*/  HFMA2 R0, -RZ, RZ, 0, 5.9604644775390625e-08 ;  /* 0x00000001ff007431 */ /* 0x000fe200000001ff */
[----:B------:R-:W-:-:S03]  /*4310*/  MOV R2, 0xffff ;  /* 0x0000ffff00027802 */ /* 0x000fc60000000f00 */
[----:B------:R-:W-:Y:S04]  /*4320*/  DEPBAR.LE SB1, 0x36 ;  /* 0x00009d800000791a */ /* 0x000fe80000000000 */
[----:B------:R-:W1:Y:S02]  /*4330*/  UTCATOMSWS.FIND_AND_SET.ALIGN UP0, UR5, UR5 ;  /* 0x00000005000575e3 */ /* 0x000e640008000800 */
[----:B-1----:R-:W-:Y:S01]  /*4340*/  MOV R3, UR5 ;  /* 0x0000000500037c02 */ /* 0x002fe20008000f00 */
[----:B------:R-:W-:Y:S06]  /*4350*/  BRA.U UP0, `(.L_x_87) ;  /* 0x0000000100187547 */ /* 0x000fec000b800000 */
.L_x_88:
[----:B------:R-:W-:Y:S05]  /*4360*/  NANOSLEEP 0x64 ;  /* 0x000000640000795d */ /* 0x000fea0003800000 */
[----:B------:R-:W-:-:S05]  /*4370*/  UMOV UR5, 0x10 ;  /* 0x0000001000057882 */ /* 0x000fca0000000000 */
[----:B------:R-:W-:Y:S04]  /*4380*/  DEPBAR.LE SB1, 0x36 ;  /* 0x00009d800000791a */ /* 0x000fe80000000000 */
[----:B------:R-:W1:Y:S02]  /*4390*/  UTCATOMSWS.FIND_AND_SET.ALIGN UP0, UR5, UR5 ;  /* 0x00000005000575e3 */ /* 0x000e640008000800 */
[----:B-1----:R-:W-:Y:S01]  /*43a0*/  MOV R3, UR5 ;  /* 0x0000000500037c02 */ /* 0x002fe20008000f00 */
[----:B------:R-:W-:Y:S05]  /*43b0*/  BRA.U !UP0, `(.L_x_88) ;  /* 0xfffffffd08e87547 */ /* 0x000fea000b83ffff */
.L_x_87:
[-C--:B------:R-:W-:Y:S02]  /*43c0*/  SHF.L.U32 R2, R2, R3.reuse, RZ ;  /* 0x0000000302027219 */ /* 0x080fe400000006ff */
[----:B------:R-:W-:Y:S01]  /*43d0*/  SHF.L.U32 R0, R0, R3, RZ ;  /* 0x0000000300007219 */ /* 0x000fe200000006ff */
[----:B------:R-:W-:Y:S02]  /*43e0*/  IMAD.SHL.U32 R3, R3, 0x20, RZ ;  /* 0x0000002003037824 */ /* 0x000fe400078e00ff */
[----:B------:R1:W-:Y:S04]  /*43f0*/  ATOMS.OR RZ, [UR4+0x14], R2 ;  /* 0x00001402ffff798c */ /* 0x0003e8000b000004 */
[----:B------:R1:W-:Y:S04]  /*4400*/  ATOMS.OR RZ, [UR4+0x18], R0 ;  /* 0x00001800ffff798c */ /* 0x0003e8000b000004 */
[----:B------:R1:W-:Y:S01]  /*4410*/  STS [UR45+0x290], R3 ;  /* 0x00029003ff007988 */ /* 0x0003e2000800082d */
[----:B------:R-:W-:Y:S05]  /*4420*/  BRA `(.L_x_86) ;  /* 0x0000000000107947 */ /* 0x000fea0003800000 */
.L_x_85:
[----:B------:R-:W-:Y:S02]  /*4430*/  MOV R0, 0xffffffff ;  /* 0xffffffff00007802 */ /* 0x000fe40000000f00 */
[----:B------:R-:W-:-:S03]  /*4440*/  MOV R2, 0x4470 ;  /* 0x0000447000027802 */ /* 0x000fc60000000f00 */
[----:B------:R1:W-:Y:S04]  /*4450*/  STS [UR45+0x290], R0 ;  /* 0x00029000ff007988 */ /* 0x0003e8000800082d */
[----:B-1-3-5:R-:W-:Y:S05]  /*4460*/  CALL.REL.NOINC `($__internal_1_$__cuda_sm10x_tcgen05_guardrail_trap_phase_invalid_during_alloc) ;  /* 0x0000005c00747944 */ /* 0x02afea0003c00000 */
.L_x_86:
[----:B------:R-:W-:Y:S05]  /*4470*/  WARPSYNC.ALL ;  /* 0x0000000000007948 */ /* 0x000fea0003800000 */
[----:B------:R-:W2:Y:S01]  /*4480*/  S2UR UR8, SR_CgaCtaId ;  /* 0x00000000000879c3 */ /* 0x000ea20000008800 */
[----:B------:R-:W-:Y:S01]  /*4490*/  UMOV UR4, 0x400 ;  /* 0x0000040000047882 */ /* 0x000fe20000000000 */
[----:B------:R-:W-:-:S06]  /*44a0*/  NOP ;  /* 0x0000000000007918 */ /* 0x000fcc0000000000 */
[----:B------:R-:W-:Y:S08]  /*44b0*/  BAR.ARV 0x6, 0xa0 ;  /* 0x0182800000007b1d */ /* 0x000ff00000002000 */
[----:B------:R-:W4:Y:S01]  /*44c0*/  LDC R8, c[0x0][0x370] ;  /* 0x0000dc00ff087b82 */ /* 0x000f220000000800 */
[----:B------:R-:W-:Y:S01]  /*44d0*/  LOP3.LUT R9, R9, 0xffff, RZ, 0xc0, !PT ;  /* 0x0000ffff09097812 */ /* 0x000fe200078ec0ff */
[----:B------:R-:W-:Y:S01]  /*44e0*/  IMAD.MOV.U32 R14, RZ, RZ, 0x1 ;  /* 0x00000001ff0e7424 */ /* 0x000fe200078e00ff */
[----:B------:R-:W-:Y:S01]  /*44f0*/  CS2R R12, SRZ ;  /* 0x00000000000c7805 */ /* 0x000fe2000001ff00 */
[----:B------:R-:W-:Y:S01]  /*4500*/  IMAD.MOV.U32 R11, RZ, RZ, RZ ;  /* 0x000000ffff0b7224 */ /* 0x000fe200078e00ff */
[----:B------:R-:W-:Y:S01]  /*4510*/  R2UR UR12, R9 ;  /* 0x00000000090c72ca */ /* 0x000fe200000e0000 */
[----:B------:R-:W-:Y:S01]  /*4520*/  UMOV UR23, URZ ;  /* 0x000000ff00177c82 */ /* 0x000fe20008000000 */
[----:B------:R-:W-:Y:S01]  /*4530*/  UMOV UR22, URZ ;  /* 0x000000ff00167c82 */ /* 0x000fe20008000000 */
[----:B--2---:R-:W-:Y:S01]  /*4540*/  ULEA UR8, UR8, UR4, 0x18 ;  /* 0x0000000408087291 */ /* 0x004fe2000f8ec0ff */
[----:B------:R-:W2:Y:S03]  /*4550*/  LDCU UR4, c[0x0][0x38c] ;  /* 0x00007180ff0477ac */ /* 0x000ea60008000800 */
[----:B------:R-:W-:-:S02]  /*4560*/  UIADD3 UR14, UPT, UPT, UR8, 0x6600, URZ ;  /* 0x00006600080e7890 */ /* 0x000fc4000fffe0ff */
[----:B------:R-:W-:-:S03]  /*4570*/  UIADD3 UR15, UPT, UPT, UR8, 0x22600, URZ ;  /* 0x00022600080f7890 */ /* 0x000fc6000fffe0ff */
[----:B-1----:R-:W1:Y:S01]  /*4580*/  LDS R0, [UR8+0x290] ;  /* 0x00029008ff007984 */ /* 0x002e620008000800 */
[----:B------:R-:W-:Y:S02]  /*4590*/  UIADD3 UR16, UPT, UPT, UR8, 0x30600, URZ ;  /* 0x0003060008107890 */ /* 0x000fe4000fffe0ff */
[----:B------:R-:W-:Y:S02]  /*45a0*/  UIADD3 UR17, UPT, UPT, UR8, 0x33e00, URZ ;  /* 0x00033e0008117890 */ /* 0x000fe4000fffe0ff */
[----:B------:R-:W-:Y:S02]  /*45b0*/  USHF.R.U32.HI UR14, URZ, 0x4, UR14 ;  /* 0x00000004ff0e7899 */ /* 0x000fe4000801160e */
[----:B------:R-:W-:Y:S02]  /*45c0*/  USHF.R.U32.HI UR15, URZ, 0x4, UR15 ;  /* 0x00000004ff0f7899 */ /* 0x000fe4000801160f */
[----:B------:R-:W-:Y:S02]  /*45d0*/  USHF.R.U32.HI UR16, URZ, 0x4, UR16 ;  /* 0x00000004ff107899 */ /* 0x000fe40008011610 */
[----:B--2---:R-:W-:-:S02]  /*45e0*/  UIADD3 UR4, UPT, UPT, UR4, 0x3f, URZ ;  /* 0x0000003f04047890 */ /* 0x004fc4000fffe0ff */
[----:B------:R-:W-:Y:S02]  /*45f0*/  USHF.R.U32.HI UR17, URZ, 0x4, UR17 ;  /* 0x00000004ff117899 */ /* 0x000fe40008011611 */
[----:B------:R-:W-:Y:S02]  /*4600*/  USHF.R.S32.HI UR7, URZ, 0x1f, UR4 ;  /* 0x0000001fff077899 */ /* 0x000fe40008011404 */
[----:B------:R-:W-:Y:S02]  /*4610*/  ULOP3.LUT UR14, UR14, 0x3fff, URZ, 0xc0, !UPT ;  /* 0x00003fff0e0e7892 */ /* 0x000fe4000f8ec0ff */
[----:B------:R-:W-:Y:S02]  /*4620*/  ULEA.HI UR7, UR7, UR4, URZ, 0x6 ;  /* 0x0000000407077291 */ /* 0x000fe4000f8f30ff */
[----:B------:R-:W-:Y:S02]  /*4630*/  ULOP3.LUT UR15, UR15, 0x3fff, URZ, 0xc0, !UPT ;  /* 0x00003fff0f0f7892 */ /* 0x000fe4000f8ec0ff */
[----:B------:R-:W-:-:S02]  /*4640*/  USHF.R.S32.HI UR7, URZ, 0x6, UR7 ;  /* 0x00000006ff077899 */ /* 0x000fc40008011407 */
[----:B------:R-:W-:Y:S02]  /*4650*/  ULOP3.LUT UR16, UR16, 0x3fff, URZ, 0xc0, !UPT ;  /* 0x00003fff10107892 */ /* 0x000fe4000f8ec0ff */
[----:B------:R-:W-:Y:S02]  /*4660*/  UISETP.LT.AND UP0, UPT, UR7, 0x1, UPT ;  /* 0x000000010700788c */ /* 0x000fe4000bf01270 */
[----:B------:R-:W-:Y:S02]  /*4670*/  ULOP3.LUT UR17, UR17, 0x3fff, URZ, 0xc0, !UPT ;  /* 0x00003fff11117892 */ /* 0x000fe4000f8ec0ff */
[----:B------:R-:W-:Y:S02]  /*4680*/  USEL UR13, UR7, 0x1, !UP0 ;  /* 0x00000001070d7887 */ /* 0x000fe4000c000000 */
[----:B------:R-:W-:Y:S02]  /*4690*/  ULOP3.LUT UR14, UR14, 0x10000, URZ, 0xfc, !UPT ;  /* 0x000100000e0e7892 */ /* 0x000fe4000f8efcff */
[----:B------:R-:W-:-:S02]  /*46a0*/  ULOP3.LUT UR15, UR15, 0x10000, URZ, 0xfc, !UPT ;  /* 0x000100000f0f7892 */ /* 0x000fc4000f8efcff */
[----:B------:R-:W-:Y:S02]  /*46b0*/  ULOP3.LUT UR16, UR16, 0x10000, URZ, 0xfc, !UPT ;  /* 0x0001000010107892 */ /* 0x000fe4000f8efcff */
[----:B------:R-:W-:Y:S01]  /*46c0*/  ULOP3.LUT UR17, UR17, 0x10000, URZ, 0xfc, !UPT ;  /* 0x0001000011117892 */ /* 0x000fe2000f8efcff */
[----:B-1----:R-:W-:Y:S01]  /*46d0*/  R2UR UR25, R0 ;  /* 0x00000000001972ca */ /* 0x002fe200000e0000 */
[----:B------:R-:W-:Y:S01]  /*46e0*/  UIADD3 UR13, UPT, UPT, -UR13, URZ, URZ ;  /* 0x000000ff0d0d7290 */ /* 0x000fe2000fffe1ff */
[----:B------:R-:W1:Y:S11]  /*46f0*/  LDC R0, c[0x0][0x374] ;  /* 0x0000dd00ff007b82 */ /* 0x000e760000000800 */
[----:B------:R-:W-:Y:S01]  /*4700*/  IMAD.U32 R2, RZ, RZ, UR25 ;  /* 0x00000019ff027e24 */ /* 0x000fe2000f8e00ff */
[----:B------:R-:W-:-:S03]  /*4710*/  UIADD3 UR4, UPT, UPT, UR25, 0x80, URZ ;  /* 0x0000008019047890 */ /* 0x000fc6000fffe0ff */
[----:B------:R-:W-:Y:S01]  /*4720*/  VIADD R2, R2, 0x84 ;  /* 0x0000008402027836 */ /* 0x000fe20000000000 */
[----:B------:R-:W-:-:S04]  /*4730*/  USHF.R.U32.HI UR24, URZ, 0x11, UR4 ;  /* 0x00000011ff187899 */ /* 0x000fc80008011604 */
[----:B------:R-:W-:Y:S01]  /*4740*/  R2UR UR6, R2 ;  /* 0x00000000020672ca */ /* 0x000fe200000e0000 */
[----:B------:R-:W-:-:S04]  /*4750*/  ULOP3.LUT UR24, UR24, 0x6000, URZ, 0xc0, !UPT ;  /* 0x0000600018187892 */ /* 0x000fc8000f8ec0ff */
[----:B----4-:R-:W-:-:S12]  /*4760*/  ULOP3.LUT UR24, UR24, 0x810, URZ, 0xfc, !UPT ;  /* 0x0000081018187892 */ /* 0x010fd8000f8efcff */
.L_x_97:
[C---:B------:R-:W-:Y:S02]  /*4770*/  LEA R2, R13.reuse, UR8, 0x3 ;  /* 0x000000080d027c11 */ /* 0x040fe4000f8e18ff */
[----:B------:R-:W-:Y:S02]  /*4780*/  SHF.L.U32 R3, R12, 0x1f, RZ ;  /* 0x0000001f0c037819 */ /* 0x000fe400000006ff */
[----:B------:R-:W-:Y:S02]  /*4790*/  LEA R4, R13, UR8, 0x4 ;  /* 0x000000080d047c11 */ /* 0x000fe4000f8e20ff */
[----:B--2---:R-:W2:Y:S02]  /*47a0*/  SYNCS.PHASECHK.TRANS64.TRYWAIT P0, [R2+URZ+0x200], R3 ;  /* 0x00020003020075a7 */ /* 0x004ea400080011ff */
[----:B--2-4-:R-:W-:Y:S05]  /*47b0*/  @!P0 BRA `(.L_x_89) ;  /* 0x0000005400448947 */ /* 0x014fea0003800000 */
.L_x_214:
[----:B------:R-:W4:Y:S01]  /*47c0*/  LDS.128 R4, [R4+0x270] ;  /* 0x0002700004047984 */ /* 0x000f220000000c00 */
[----:B---3--:R-:W-:Y:S01]  /*47d0*/  ISETP.GE.AND P0, PT, R40, 0x1, PT ;  /* 0x000000012800780c */ /* 0x008fe20003f06270 */
[----:B--2---:R-:W-:Y:S01]  /*47e0*/  VIADD R2, R2, 0x210 ;  /* 0x0000021002027836 */ /* 0x004fe20000000000 */
[----:B------:R-:W-:Y:S01]  /*47f0*/  @!PT LDS RZ, [RZ] ;  /* 0x00000000fffff984 */ /* 0x000fe20000000800 */
[----:B------:R-:W-:Y:S01]  /*4800*/  @!PT LDS RZ, [RZ] ;  /* 0x00000000fffff984 */ /* 0x000fe20000000800 */
[----:B------:R-:W-:Y:S01]  /*4810*/  @!PT LDS RZ, [RZ] ;  /* 0x00000000fffff984 */ /* 0x000fe20000000800 */
[----:B------:R-:W-:Y:S01]  /*4820*/  @!PT LDS RZ, [RZ] ;  /* 0x00000000fffff984 */ /* 0x000fe20000000800 */
[----:B------:R2:W-:Y:S06]  /*4830*/  MEMBAR.ALL.CTA ;  /* 0x0000000000007992 */ /* 0x0005ec0000008000 */
[----:B--2---:R-:W2:Y:S01]  /*4840*/  FENCE.VIEW.ASYNC.S ;  /* 0x00000000000073c6 */ /* 0x004ea20000000000 */
[----:B------:R-:W-:-:S04]  /*4850*/  PRMT R2, RZ, 0x654, R2 ;  /* 0x00000654ff027816 */ /* 0x000fc80000000002 */
[----:B--2---:R2:W-:Y:S01]  /*4860*/  SYNCS.ARRIVE.TRANS64.RED.A1T0 RZ, [R2+URZ], RZ ;  /* 0x000000ff02ff79a7 */ /* 0x0045e200081004ff */
[----:B----4-:R-:W-:-:S13]  /*4870*/  LOP3.LUT P3, RZ, R6, 0x1, RZ, 0xc0, !PT ;  /* 0x0000000106ff7812 */ /* 0x010fda000786c0ff */
[----:B------:R-:W-:Y:S02]  /*4880*/  @P3 MOV R10, R4 ;  /* 0x00000004000a3202 */ /* 0x000fe40000000f00 */
[----:B------:R-:W-:Y:S01]  /*4890*/  @P3 LOP3.LUT R9, R5, 0xffff, RZ, 0xc0, !PT ;  /* 0x0000ffff05093812 */ /* 0x000fe200078ec0ff */
[----:B--2---:R-:W-:Y:S06]  /*48a0*/  @!P0 BRA `(.L_x_90) ;  /* 0x0000000000b88947 */ /* 0x004fec0003800000 */
[----:B------:R-:W1:Y:S01]  /*48b0*/  LDC.64 R4, c[0x0][0xf18] ;  /* 0x0003c600ff047b82 */ /* 0x000e620000000a00 */
[----:B------:R-:W-:-:S07]  /*48c0*/  ISETP.NE.AND P0, PT, R40, 0x1, PT ;  /* 0x000000012800780c */ /* 0x000fce0003f05270 */
[----:B------:R-:W2:Y:S08]  /*48d0*/  LDC.64 R6, c[0x0][0xf10] ;  /* 0x0003c400ff067b82 */ /* 0x000eb00000000a00 */
[----:B------:R-:W3:Y:S08]  /*48e0*/  LDC R15, c[0x0][0xf20] ;  /* 0x0003c800ff0f7b82 */ /* 0x000ef00000000800 */
[----:B------:R-:W4:Y:S01]  /*48f0*/  LDC R16, c[0x0][0xf0c] ;  /* 0x0003c300ff107b82 */ /* 0x000f220000000800 */
[----:B-1----:R-:W-:Y:S01]  /*4900*/  IMAD.HI.U32 R18, R0, R5, RZ ;  /* 0x0000000500127227 */ /* 0x002fe200078e00ff */
[----:B------:R-:W-:-:S03]  /*4910*/  ISETP.NE.AND P1, PT, R4, 0x1, PT ;  /* 0x000000010400780c */ /* 0x000fc60003f25270 */
[----:B------:R-:W-:-:S03]  /*4920*/  IMAD.HI.U32 R5, R9, R5, RZ ;  /* 0x0000000509057227 */ /* 0x000fc600078e00ff */
[----:B------:R-:W1:Y:S01]  /*4930*/  LDC.64 R2, c[0x0][0xf28] ;  /* 0x0003ca00ff027b82 */ /* 0x000e620000000a00 */
[----:B--2---:R-:W-:-:S04]  /*4940*/  IMAD.HI.U32 R19, R8, R6, RZ ;  /* 0x0000000608137227 */ /* 0x004fc800078e00ff */
[----:B------:R-:W-:Y:S01]  /*4950*/  IMAD.HI.U32 R20, R10, R6, RZ ;  /* 0x000000060a147227 */ /* 0x000fe200078e00ff */
[----:B------:R-:W-:Y:S02]  /*4960*/  SHF.R.U32.HI R19, RZ, R7, R19 ;  /* 0x00000007ff137219 */ /* 0x000fe40000011613 */
[-C--:B---3--:R-:W-:Y:S02]  /*4970*/  SHF.R.U32.HI R18, RZ, R15.reuse, R18 ;  /* 0x0000000fff127219 */ /* 0x088fe40000011612 */
[----:B------:R-:W-:Y:S02]  /*4980*/  SHF.R.U32.HI R5, RZ, R15, R5 ;  /* 0x0000000fff057219 */ /* 0x000fe40000011605 */
[----:B------:R-:W-:Y:S02]  /*4990*/  SEL R18, R0, R18, !P1 ;  /* 0x0000001200127207 */ /* 0x000fe40004800000 */
[----:B------:R-:W-:Y:S02]  /*49a0*/  SHF.R.U32.HI R20, RZ, R7, R20 ;  /* 0x00000007ff147219 */ /* 0x000fe40000011614 */
[----:B----4-:R-:W-:-:S02]  /*49b0*/  ISETP.NE.AND P2, PT, R16, 0x1, PT ;  /* 0x000000011000780c */ /* 0x010fc40003f45270 */
[----:B------:R-:W-:Y:S02]  /*49c0*/  SEL R5, R9, R5, !P1 ;  /* 0x0000000509057207 */ /* 0x000fe40004800000 */
[----:B------:R-:W-:Y:S02]  /*49d0*/  SEL R19, R8, R19, !P2 ;  /* 0x0000001308137207 */ /* 0x000fe40005000000 */
[----:B------:R-:W-:Y:S01]  /*49e0*/  SEL R20, R10, R20, !P2 ;  /* 0x000000140a147207 */ /* 0x000fe20005000000 */
[----:B-1----:R-:W-:-:S04]  /*49f0*/  IMAD.HI.U32 R17, R18, R2, RZ ;  /* 0x0000000212117227 */ /* 0x002fc800078e00ff */
        /* <DEDUP_REMOVED lines=25> */
.L_x_90:
[----:B------:R-:W2:Y:S02]  /*4b90*/  LDCU UR5, c[0x0][0xf30] ;  /* 0x0001e600ff0577ac */ /* 0x000ea40008000800 */
[----:B--2---:R-:W-:-:S09]  /*4ba0*/  UISETP.NE.AND UP0, UPT, UR5, 0x1, UPT ;  /* 0x000000010500788c */ /* 0x004fd2000bf05270 */
[----:B------:R-:W-:Y:S05]  /*4bb0*/  BRA.U UP0, `(.L_x_91) ;  /* 0x0000000100387547 */ /* 0x000fea000b800000 */
[----:B------:R-:W2:Y:S08]  /*4bc0*/  LDC.64 R4, c[0x0][0xf10] ;  /* 0x0003c400ff047b82 */ /* 0x000eb00000000a00 */
[----:B------:R-:W3:Y:S08]  /*4bd0*/  LDC.64 R2, c[0x0][0xf18] ;  /* 0x0003c600ff027b82 */ /* 0x000ef00000000a00 */
[----:B------:R-:W4:Y:S08]  /*4be0*/  LDC R7, c[0x0][0xf0c] ;  /* 0x0003c300ff077b82 */ /* 0x000f300000000800 */
[----:B------:R-:W1:Y:S01]  /*4bf0*/  LDC R6, c[0x0][0xf20] ;  /* 0x0003c800ff067b82 */ /* 0x000e620000000800 */
[----:B--2---:R-:W-:-:S05]  /*4c00*/  IMAD.HI.U32 R4, R10, R4, RZ ;  /* 0x000000040a047227 */ /* 0x004fca00078e00ff */
[----:B------:R-:W-:Y:S01]  /*4c10*/  SHF.R.U32.HI R4, RZ, R5, R4 ;  /* 0x00000005ff047219 */ /* 0x000fe20000011604 */
[----:B---3--:R-:W-:Y:S01]  /*4c20*/  IMAD.HI.U32 R3, R9, R3, RZ ;  /* 0x0000000309037227 */ /* 0x008fe200078e00ff */
[----:B------:R-:W-:Y:S02]  /*4c30*/  ISETP.NE.AND P0, PT, R2, 0x1, PT ;  /* 0x000000010200780c */ /* 0x000fe40003f05270 */
[----:B----4-:R-:W-:-:S04]  /*4c40*/  ISETP.NE.AND P1, PT, R7, 0x1, PT ;  /* 0x000000010700780c */ /* 0x010fc80003f25270 */
[----:B------:R-:W-:Y:S02]  /*4c50*/  SEL R4, R10, R4, !P1 ;  /* 0x000000040a047207 */ /* 0x000fe40004800000 */
[----:B-1----:R-:W-:-:S04]  /*4c60*/  SHF.R.U32.HI R3, RZ, R6, R3 ;  /* 0x00000006ff037219 */ /* 0x002fc80000011603 */
[----:B------:R-:W-:-:S05]  /*4c70*/  SEL R3, R9, R3, !P0 ;  /* 0x0000000309037207 */ /* 0x000fca0004000000 */
[----:B------:R-:W-:-:S04]  /*4c80*/  IMAD.IADD R3, R4, 0x1, -R3 ;  /* 0x0000000104037824 */ /* 0x000fc800078e0a03 */
[----:B------:R-:W-:-:S07]  /*4c90*/  IMAD R9, R3, R2, R9 ;  /* 0x0000000203097224 */ /* 0x000fce00078e0209 */
.L_x_91:
[----:B------:R-:W2:Y:S01]  /*4ca0*/  LDCU UR5, c[0x0][0x38c] ;  /* 0x00007180ff0577ac */ /* 0x000ea20008000800 */
[----:B------:R-:W-:Y:S02]  /*4cb0*/  PLOP3.LUT P1, PT, PT, PT, PT, 0x80, 0x8 ;  /* 0x000000000008781c */ /* 0x000fe40003f2f070 */
[----:B------:R-:W-:Y:S01]  /*4cc0*/  SHF.L.U32 R2, R14, 0x1f, RZ ;  /* 0x0000001f0e027819 */ /* 0x000fe200000006ff */
[----:B------:R-:W-:Y:S02]  /*4cd0*/  ULEA UR11, UR23, UR8, 0x3 ;  /* 0x00000008170b7291 */ /* 0x000fe4000f8e18ff */
[----:B--2---:R-:W-:-:S06]  /*4ce0*/  UISETP.GE.AND UP0, UPT, UR5, 0x1, UPT ;  /* 0x000000010500788c */ /* 0x004fcc000bf06270 */
[----:B------:R-:W-:-:S05]  /*4cf0*/  PLOP3.LUT P0, PT, PT, PT, UP0, 0x80, 0x8 ;  /* 0x000000000008781c */ /* 0x000fca0003f0f008 */
[----:B------:R-:W-:-:S08]  /*4d00*/  @UP0 ULEA UR5, UR22, UR8, 0x3 ;  /* 0x0000000816050291 */ /* 0x000fd0000f8e18ff */
[----:B------:R-:W-:-:S04]  /*4d10*/  @P0 SHF.L.U32 R3, R11, 0x1f, RZ ;  /* 0x0000001f0b030819 */ /* 0x000fc800000006ff */
[----:B------:R2:W3:Y:S01]  /*4d20*/  @P0 SYNCS.PHASECHK.TRANS64.TRYWAIT P1, [UR5], R3 ;  /* 0x00000003ff0005a7 */ /* 0x0004e20008021105 */
[----:B------:R-:W4:Y:S01]  /*4d30*/  SYNCS.PHASECHK.TRANS64.TRYWAIT P0, [UR11+0x230], R2 ;  /* 0x00023002ff0075a7 */ /* 0x000f22000800110b */
[----:B--2---:R-:W-:-:S04]  /*4d40*/  LEA.HI R3, R24, R24, RZ, 0x1 ;  /* 0x0000001818037211 */ /* 0x004fc800078f08ff */
[----:B------:R-:W-:-:S05]  /*4d50*/  LOP3.LUT R3, R3, 0x7ffffffe, RZ, 0xc0, !PT ;  /* 0x7ffffffe03037812 */ /* 0x000fca00078ec0ff */
[----:B------:R-:W-:-:S05]  /*4d60*/  IMAD.IADD R3, R24, 0x1, -R3 ;  /* 0x0000000118037824 */ /* 0x000fca00078e0a03 */
[----:B------:R-:W-:-:S13]  /*4d70*/  R2UR UR5, R3 ;  /* 0x00000000030572ca */ /* 0x000fda00000e0000 */
[----:B------:R-:W-:Y:S01]  /*4d80*/  ULEA UR5, UR5, UR6, 0x1 ;  /* 0x0000000605057291 */ /* 0x000fe2000f8e08ff */
[----:B---34-:R-:W-:Y:S11]  /*4d90*/  @!P0 BRA `(.L_x_92) ;  /* 0x0000004c00e08947 */ /* 0x018ff60003800000 */
.L_x_216:
[----:B------:R-:W-:Y:S01]  /*4da0*/  IADD3 R13, PT, PT, R13, 0x1, RZ ;  /* 0x000000010d0d7810 */ /* 0x000fe20007ffe0ff */
[----:B------:R-:W-:Y:S06]  /*4db0*/  BRA.U !UP0, `(.L_x_93) ;  /* 0x0000000108b87547 */ /* 0x000fec000b800000 */
[----:B------:R-:W-:Y:S02]  /*4dc0*/  USHF.R.U32.HI UR26, URZ, 0x1a, UR5 ;  /* 0x0000001aff1a7899 */ /* 0x000fe40008011605 */
[----:B------:R-:W-:Y:S02]  /*4dd0*/  ULEA UR10, UR23, UR25, 0x6 ;  /* 0x00000019170a7291 */ /* 0x000fe4000f8e30ff */
[----:B------:R-:W-:Y:S01]  /*4de0*/  ULOP3.LUT UR26, UR26, 0x30, URZ, 0xc0, !UPT ;  /* 0x000000301a1a7892 */ /* 0x000fe2000f8ec0ff */
[----:B------:R-:W-:Y:S01]  /*4df0*/  UMOV UR21, URZ ;  /* 0x000000ff00157c82 */ /* 0x000fe20008000000 */
[----:B------:R-:W-:Y:S02]  /*4e00*/  UMOV UR20, UR13 ;  /* 0x0000000d00147c82 */ /* 0x000fe40008000000 */
[----:B------:R-:W-:Y:S01]  /*4e10*/  ULOP3.LUT UR26, UR26, 0x480, URZ, 0xfc, !UPT ;  /* 0x000004801a1a7892 */ /* 0x000fe2000f8efcff */
[----:B------:R-:W-:Y:S01]  /*4e20*/  UMOV UR19, UR7 ;  /* 0x0000000700137c82 */ /* 0x000fe20008000000 */
[----:B------:R-:W-:-:S02]  /*4e30*/  UMOV UR18, UR22 ;  /* 0x0000001600127c82 */ /* 0x000fc40008000000 */
[----:B------:R-:W-:-:S03]  /*4e40*/  UPRMT UR27, UR26, 0x5410, UR24 ;  /* 0x000054101a1b7896 */ /* 0x000fc60008000018 */
[----:B------:R-:W-:-:S09]  /*4e50*/  UMOV UR26, URZ ;  /* 0x000000ff001a7c82 */ /* 0x000fd20008000000 */
.L_x_96:
[----:B------:R-:W-:Y:S02]  /*4e60*/  UIADD3 UR20, UPT, UPT, UR20, 0x1, URZ ;  /* 0x0000000114147890 */ /* 0x000fe4000fffe0ff */
[----:B---3--:R-:W-:Y:S02]  /*4e70*/  ULEA UR9, UR18, UR8, 0x3 ;  /* 0x0000000812097291 */ /* 0x008fe4000f8e18ff */
[----:B------:R-:W-:Y:S01]  /*4e80*/  UISETP.NE.AND UP0, UPT, UR20, URZ, UPT ;  /* 0x000000ff1400728c */ /* 0x000fe2000bf05270 */
[----:B----4-:R-:W-:Y:S10]  /*4e90*/  @P1 BRA `(.L_x_94) ;  /* 0x00000000000c1947 */ /* 0x010ff40003800000 */
[----:B--2---:R-:W-:Y:S04]  /*4ea0*/  SHF.L.U32 R3, R11, 0x1f, RZ ;  /* 0x0000001f0b037819 */ /* 0x004fe800000006ff */
[----:B------:R-:W2:Y:S02]  /*4eb0*/  SYNCS.PHASECHK.TRANS64.TRYWAIT P0, [UR9], R3 ;  /* 0x00000003ff0075a7 */ /* 0x000ea40008001109 */
[----:B--2---:R-:W-:Y:S05]  /*4ec0*/  @!P0 BRA `(.L_x_95) ;  /* 0x0000004c00ac8947 */ /* 0x004fea0003800000 */
.L_x_94:
[----:B------:R-:W-:Y:S01]  /*4ed0*/  UISETP.NE.AND UP1, UPT, UR19, 0x1, UPT ;  /* 0x000000011300788c */ /* 0x000fe2000bf25270 */
[----:B------:R-:W-:Y:S01]  /*4ee0*/  PLOP3.LUT P1, PT, PT, PT, PT, 0x80, 0x8 ;  /* 0x000000000008781c */ /* 0x000fe20003f2f070 */
[----:B------:R-:W-:Y:S02]  /*4ef0*/  UIADD3 UR22, UPT, UPT, UR18, 0x1, URZ ;  /* 0x0000000112167890 */ /* 0x000fe4000fffe0ff */
[----:B------:R-:W-:Y:S02]  /*4f00*/  ULEA UR32, UR18, UR16, 0x5 ;  /* 0x0000001012207291 */ /* 0x000fe4000f8e28ff */
[----:B------:R-:W-:Y:S01]  /*4f10*/  UISETP.NE.AND UP2, UPT, UR22, 0x1c, UPT ;  /* 0x0000001c1600788c */ /* 0x000fe2000bf45270 */
[----:B------:R-:W-:Y:S01]  /*4f20*/  PLOP3.LUT P0, PT, PT, PT, UP1, 0x80, 0x8 ;  /* 0x000000000008781c */ /* 0x000fe20003f0f018 */
[----:B------:R-:W-:Y:S02]  /*4f30*/  ULEA UR30, UR18, UR17, 0x5 ;  /* 0x00000011121e7291 */ /* 0x000fe4000f8e28ff */
[----:B------:R-:W-:Y:S02]  /*4f40*/  USEL UR29, URZ, 0x1, UP2 ;  /* 0x00000001ff1d7887 */ /* 0x000fe40009000000 */
[----:B------:R-:W-:Y:S02]  /*4f50*/  USEL UR22, UR22, URZ, UP2 ;  /* 0x000000ff16167287 */ /* 0x000fe40009000000 */
[----:B------:R-:W-:Y:S02]  /*4f60*/  ULEA UR34, UR18, UR14, 0x8 ;  /* 0x0000000e12227291 */ /* 0x000fe4000f8e40ff */
[----:B------:R-:W-:Y:S01]  /*4f70*/  @UP1 ULEA UR28, UR22, UR8, 0x3 ;  /* 0x00000008161c1291 */ /* 0x000fe2000f8e18ff */
[----:B------:R-:W-:Y:S01]  /*4f80*/  LOP3.LUT R11, R11, UR29, RZ, 0x3c, !PT ;  /* 0x0000001d0b0b7c12 */ /* 0x000fe2000f8e3cff */
[----:B------:R-:W-:Y:S02]  /*4f90*/  UISETP.NE.U32.AND UP1, UPT, UR21, URZ, UPT ;  /* 0x000000ff1500728c */ /* 0x000fe4000bf25070 */
[----:B------:R-:W-:Y:S01]  /*4fa0*/  UIADD3 UR9, UPT, UPT, UR9, 0xe0, URZ ;  /* 0x000000e009097890 */ /* 0x000fe2000fffe0ff */
[----:B--2---:R-:W-:Y:S01]  /*4fb0*/  @P0 SHF.L.U32 R2, R11, 0x1f, RZ ;  /* 0x0000001f0b020819 */ /* 0x004fe200000006ff */
[----:B------:R-:W-:Y:S01]  /*4fc0*/  UMOV UR33, 0x4008 ;  /* 0x0000400800217882 */ /* 0x000fe20000000000 */
[----:B------:R-:W-:Y:S01]  /*4fd0*/  UMOV UR31, 0x4008 ;  /* 0x00004008001f7882 */ /* 0x000fe20000000000 */
[----:B------:R-:W-:Y:S01]  /*4fe0*/  UMOV UR29, 0xc0004010 ;  /* 0xc0004010001d7882 */ /* 0x000fe20000000000 */
[----:B------:R3:W4:Y:S01]  /*4ff0*/  @P0 SYNCS.PHASECHK.TRANS64.TRYWAIT P1, [UR28], R2 ;  /* 0x00000002ff0005a7 */ /* 0x000722000802111c */
[----:B------:R-:W-:Y:S01]  /*5000*/  ULEA UR28, UR18, UR15, 0x7 ;  /* 0x0000000f121c7291 */ /* 0x000fe2000f8e38ff */
[----:B------:R3:W-:Y:S01]  /*5010*/  UTCCP.T.S.4x32dp128bit tmem[UR25+0x80], gdesc[UR32] ;  /* 0x00008020190079e7 */ /* 0x0007e20009100000 */
[----:B------:R-:W-:Y:S01]  /*5020*/  UIADD3 UR19, UPT, UPT, UR19, -0x1, URZ ;  /* 0xffffffff13137890 */ /* 0x000fe2000fffe0ff */
[----:B------:R3:W-:Y:S01]  /*5030*/  UTCCP.T.S.4x32dp128bit tmem[UR25+0x84], gdesc[UR30] ;  /* 0x0000841e190079e7 */ /* 0x0007e20009100000 */
[----:B------:R-:W-:Y:S01]  /*5040*/  UMOV UR35, 0xc0004010 ;  /* 0xc000401000237882 */ /* 0x000fe20000000000 */
[----:B------:R-:W-:Y:S01]  /*5050*/  UMOV UR21, 0x1 ;  /* 0x0000000100157882 */ /* 0x000fe20000000000 */
[----:B------:R-:W-:Y:S03]  /*5060*/  UMOV UR18, UR22 ;  /* 0x0000001600127c82 */ /* 0x000fe60008000000 */
[----:B------:R3:W-:Y:S01]  /*5070*/  UTCOMMA.4X gdesc[UR34], gdesc[UR28], tmem[UR10], tmem[UR26], idesc[UR27], tmem[UR4], UP1 ;  /* 0x80041a1c220075ea */ /* 0x0007e2000880000a */
[----:B------:R3:W-:Y:S01]  /*5080*/  UTCBAR.MULTICAST [UR9], URZ, UR12 ;  /* 0x000000ff090073e9 */ /* 0x0007e2000800080c */
[----:B------:R-:W-:Y:S05]  /*5090*/  BRA.U UP0, `(.L_x_96) ;  /* 0xfffffffd00707547 */ /* 0x000fea000b83ffff */
.L_x_93:
[----:B------:R-:W-:Y:S01]  /*50a0*/  UIADD3 UR23, UPT, UPT, UR23, 0x1, URZ ;  /* 0x0000000117177890 */ /* 0x000fe2000fffe0ff */
[----:B------:R-:W-:Y:S01]  /*50b0*/  ISETP.NE.AND P0, PT, R13, 0x2, PT ;  /* 0x000000020d00780c */ /* 0x000fe20003f05270 */
[----:B------:R-:W-:Y:S01]  /*50c0*/  UIADD3 UR11, UPT, UPT, UR11, 0x220, URZ ;  /* 0x000002200b0b7890 */ /* 0x000fe2000fffe0ff */
[----:B------:R-:W-:Y:S01]  /*50d0*/  IMAD.IADD R24, R9, 0x1, R86 ;  /* 0x0000000109187824 */ /* 0x000fe200078e0256 */
[----:B------:R-:W-:Y:S01]  /*50e0*/  UISETP.NE.AND UP0, UPT, UR23, 0x2, UPT ;  /* 0x000000021700788c */ /* 0x000fe2000bf05270 */
[----:B--23--:R-:W-:Y:S02]  /*50f0*/  SEL R2, RZ, 0x1, P0 ;  /* 0x00000001ff027807 */ /* 0x00cfe40000000000 */
[----:B------:R-:W-:Y:S01]  /*5100*/  SEL R13, R13, RZ, P0 ;  /* 0x000000ff0d0d7207 */ /* 0x000fe20000000000 */
[----:B------:R-:W-:Y:S01]  /*5110*/  USEL UR5, URZ, 0x1, UP0 ;  /* 0x00000001ff057887 */ /* 0x000fe20008000000 */
[----:B------:R-:W-:Y:S01]  /*5120*/  LOP3.LUT R12, R12, R2, RZ, 0x3c, !PT ;  /* 0x000000020c0c7212 */ /* 0x000fe200078e3cff */
[----:B------:R-:W-:Y:S01]  /*5130*/  USEL UR23, UR23, URZ, UP0 ;  /* 0x000000ff17177287 */ /* 0x000fe20008000000 */
[----:B------:R2:W-:Y:S03]  /*5140*/  UTCBAR [UR11], URZ ;  /* 0x000000ff0b0073e9 */ /* 0x0005e600080000ff */
[----:B------:R-:W-:Y:S01]  /*5150*/  LOP3.LUT R14, R14, UR5, RZ, 0x3c, !PT ;  /* 0x000000050e0e7c12 */ /* 0x000fe2000f8e3cff */
[----:B------:R-:W-:Y:S07]  /*5160*/  @P3 BRA `(.L_x_97) ;  /* 0xfffffff400803947 */ /* 0x000fee000383ffff */
[----:B------:R-:W3:Y:S01]  /*5170*/  S2UR UR4, SR_CgaCtaId ;  /* 0x00000000000479c3 */ /* 0x000ee20000008800 */
[----:B------:R-:W-:Y:S01]  /*5180*/  ELECT P0, URZ, PT ;  /* 0x0000000000ff782f */ /* 0x000fe20003800000 */
[----:B-1----:R-:W-:Y:S01]  /*5190*/  IMAD.MOV.U32 R0, RZ, RZ, 0x1 ;  /* 0x00000001ff007424 */ /* 0x002fe200078e00ff */
[----:B------:R-:W-:Y:S01]  /*51a0*/  UIADD3 UR8, UPT, UPT, UR8, 0x230, URZ ;  /* 0x0000023008087890 */ /* 0x000fe2000fffe0ff */
[----:B------:R-:W-:Y:S01]  /*51b0*/  SHF.L.U32 R2, R14, 0x1f, RZ ;  /* 0x0000001f0e027819 */ /* 0x000fe200000006ff */
[----:B------:R-:W-:-:S03]  /*51c0*/  UMOV UR5, 0x40 ;  /* 0x0000004000057882 */ /* 0x000fc60000000000 */
[----:B------:R-:W-:Y:S01]  /*51d0*/  UVIRTCOUNT.DEALLOC.SMPOOL 0x80 ;  /* 0x000000800000784c */ /* 0x000fe20000000000 */
[----:B---3--:R-:W-:Y:S02]  /*51e0*/  ULEA UR4, UR4, UR5, 0x18 ;  /* 0x0000000504047291 */ /* 0x008fe4000f8ec0ff */
[----:B------:R-:W-:-:S07]  /*51f0*/  ULEA UR5, UR23, UR8, 0x3 ;  /* 0x0000000817057291 */ /* 0x000fce000f8e18ff */
[----:B------:R1:W-:Y:S02]  /*5200*/  @P0 STS.U8 [UR4+0x1c], R0 ;  /* 0x00001c00ff000988 */ /* 0x0003e40008000004 */
[----:B------:R-:W3:Y:S02]  /*5210*/  SYNCS.PHASECHK.TRANS64.TRYWAIT P0, [UR5], R2 ;  /* 0x00000002ff0075a7 */ /* 0x000ee40008001105 */
[----:B-1-3--:R-:W-:Y:S05]  /*5220*/  @!P0 BRA `(.L_x_98) ;  /* 0x0000004800ec8947 */ /* 0x00afea0003800000 */
.L_x_219:
        /* <DEDUP_REMOVED lines=9> */
.L_x_221:
[----:B------:R-:W-:Y:S01]  /*52c0*/  NOP ;  /* 0x0000000000007918 */ /* 0x000fe20000000000 */
[----:B-1----:R-:W1:Y:S01]  /*52d0*/  LDS R0, [UR4+0x14] ;  /* 0x00001404ff007984 */ /* 0x002e620008000800 */
[----:B------:R-:W-:Y:S01]  /*52e0*/  ULOP3.LUT UR6, UR25, 0xffff, URZ, 0xc0, !UPT ;  /* 0x0000ffff19067892 */ /* 0x000fe2000f8ec0ff */
[----:B------:R-:W-:Y:S01]  /*52f0*/  UMOV UR8, 0xffff ;  /* 0x0000ffff00087882 */ /* 0x000fe20000000000 */
[----:B------:R-:W-:Y:S02]  /*5300*/  UMOV UR5, 0x1 ;  /* 0x0000000100057882 */ /* 0x000fe40000000000 */
[----:B------:R-:W-:-:S04]  /*5310*/  USHF.R.U32.HI UR6, URZ, 0x5, UR6 ;  /* 0x00000005ff067899 */ /* 0x000fc80008011606 */
[----:B------:R-:W-:Y:S02]  /*5320*/  USHF.L.U32 UR8, UR8, UR6, URZ ;  /* 0x0000000608087299 */ /* 0x000fe400080006ff */
[----:B------:R-:W-:-:S04]  /*5330*/  USHF.L.U32 UR5, UR5, UR6, URZ ;  /* 0x0000000605057299 */ /* 0x000fc800080006ff */
[----:B-1----:R-:W-:-:S04]  /*5340*/  LOP3.LUT R0, R0, UR8, RZ, 0xc0, !PT ;  /* 0x0000000800007c12 */ /* 0x002fc8000f8ec0ff */
[----:B------:R-:W-:-:S13]  /*5350*/  ISETP.NE.AND P0, PT, R0, UR8, PT ;  /* 0x0000000800007c0c */ /* 0x000fda000bf05270 */
[----:B------:R-:W-:Y:S05]  /*5360*/  @P0 BRA `(.L_x_100) ;  /* 0x0000000000580947 */ /* 0x000fea0003800000 */
[----:B------:R-:W1:Y:S02]  /*5370*/  LDS R0, [UR4+0x18] ;  /* 0x00001804ff007984 */ /* 0x000e640008000800 */
[----:B-1----:R-:W-:-:S04]  /*5380*/  LOP3.LUT R0, R0, UR5, RZ, 0xc0, !PT ;  /* 0x0000000500007c12 */ /* 0x002fc8000f8ec0ff */
[----:B------:R-:W-:-:S13]  /*5390*/  ISETP.NE.AND P0, PT, R0, UR5, PT ;  /* 0x0000000500007c0c */ /* 0x000fda000bf05270 */
[----:B------:R-:W-:Y:S05]  /*53a0*/  @P0 BRA `(.L_x_101) ;  /* 0x00000000003c0947 */ /* 0x000fea0003800000 */
[----:B------:R-:W1:Y:S01]  /*53b0*/  S2R R2, SR_LANEID ;  /* 0x0000000000027919 */ /* 0x000e620000000000 */
[----:B------:R-:W-:Y:S01]  /*53c0*/  ULOP3.LUT UR8, URZ, UR8, URZ, 0x33, !UPT ;  /* 0x00000008ff087292 */ /* 0x000fe2000f8e33ff */
[----:B------:R-:W-:Y:S02]  /*53d0*/  VOTEU.ANY UR7, UPT, PT ;  /* 0x0000000000077886 */ /* 0x000fe400038e0100 */
[----:B------:R-:W-:-:S03]  /*53e0*/  UFLO.U32 UR7, UR7 ;  /* 0x00000007000772bd */ /* 0x000fc600080e0000 */
[----:B------:R-:W-:-:S04]  /*53f0*/  IMAD.U32 R0, RZ, RZ, UR8 ;  /* 0x00000008ff007e24 */ /* 0x000fc8000f8e00ff */
[----:B------:R3:W2:Y:S02]  /*5400*/  REDUX UR6, R0 ;  /* 0x00000000000673c4 */ /* 0x0006a40000000000 */
[----:B------:R1:W-:Y:S02]  /*5410*/  UTCATOMSWS.AND URZ, UR8 ;  /* 0x0000000800ff79e3 */ /* 0x0003e40008000000 */
[----:B-1----:R-:W-:Y:S02]  /*5420*/  ISETP.EQ.U32.AND P0, PT, R2, UR7, PT ;  /* 0x0000000702007c0c */ /* 0x002fe4000bf02070 */
[----:B---3--:R-:W-:Y:S02]  /*5430*/  LOP3.LUT R0, RZ, UR5, RZ, 0x33, !PT ;  /* 0x00000005ff007c12 */ /* 0x008fe4000f8e33ff */
[----:B--2---:R-:W-:Y:S02]  /*5440*/  MOV R2, UR6 ;  /* 0x0000000600027c02 */ /* 0x004fe40008000f00 */
[----:B------:R-:W1:Y:S07]  /*5450*/  REDUX UR5, R0 ;  /* 0x00000000000573c4 */ /* 0x000e6e0000000000 */
[----:B------:R2:W-:Y:S01]  /*5460*/  @P0 ATOMS.AND RZ, [UR4+0x14], R2 ;  /* 0x00001402ffff098c */ /* 0x0005e2000a800004 */
[----:B-1----:R-:W-:-:S05]  /*5470*/  IMAD.U32 R0, RZ, RZ, UR5 ;  /* 0x00000005ff007e24 */ /* 0x002fca000f8e00ff */
[----:B------:R2:W-:Y:S01]  /*5480*/  @P0 ATOMS.AND RZ, [UR4+0x18], R0 ;  /* 0x00001800ffff098c */ /* 0x0005e2000a800004 */
[----:B------:R-:W-:Y:S05]  /*5490*/  BRA `(.L_x_102) ;  /* 0x0000000000147947 */ /* 0x000fea0003800000 */
.L_x_101:
[----:B------:R-:W-:Y:S02]  /*54a0*/  MOV R2, 0x54c0 ;  /* 0x000054c000027802 */ /* 0x000fe40000000f00 */
[----:B--2-45:R-:W-:Y:S05]  /*54b0*/  CALL.REL.NOINC `($__internal_0_$__cuda_sm10x_tcgen05_guardrail_trap_col_being_dealloced_not_returned_by_alloc) ;  /* 0x0000004c00547944 */ /* 0x034fea0003c00000 */
[----:B------:R-:W-:Y:S05]  /*54c0*/  BRA `(.L_x_102) ;  /* 0x0000000000087947 */ /* 0x000fea0003800000 */
.L_x_100:
[----:B------:R-:W-:Y:S02]  /*54d0*/  MOV R2, 0x54f0 ;  /* 0x000054f000027802 */ /* 0x000fe40000000f00 */
[----:B--2-45:R-:W-:Y:S05]  /*54e0*/  CALL.REL.NOINC `($__internal_2_$__cuda_sm10x_tcgen05_guardrail_trap_unallocated_columns_being_dealloced) ;  /* 0x0000004c00607944 */ /* 0x034fea0003c00000 */
.L_x_102:
[----:B------:R-:W-:Y:S01]  /*54f0*/  NOP ;  /* 0x0000000000007918 */ /* 0x000fe20000000000 */
[----:B------:R-:W-:Y:S05]  /*5500*/  EXIT ;  /* 0x000000000000794d */ /* 0x000fea0003800000 */
.L_x_84:
[----:B------:R-:W-:-:S09]  /*5510*/  UISETP.NE.OR UP4, UPT, UR6, 0x3, !UP4 ;  /* 0x000000030600788c */ /* 0x000fd2000e785670 */
[----:B------:R-:W-:Y:S05]  /*5520*/  BRA.U UP4, `(.L_x_103) ;  /* 0x0000000d049c7547 */ /* 0x000fea000b800000 */
[----:B------:R-:W1:Y:S01]  /*5530*/  LDC R0, c[0x0][0xf30] ;  /* 0x0003cc00ff007b82 */ /* 0x000e620000000800 */
[----:B------:R-:W-:Y:S01]  /*5540*/  IMAD.MOV.U32 R34, RZ, RZ, 0x1 ;  /* 0x00000001ff227424 */ /* 0x000fe200078e00ff */
[----:B------:R-:W-:Y:S01]  /*5550*/  CS2R R30, SRZ ;  /* 0x00000000001e7805 */ /* 0x000fe2000001ff00 */
[----:B------:R-:W-:Y:S01]  /*5560*/  IMAD.MOV.U32 R28, RZ, RZ, 0x2000 ;  /* 0x00002000ff1c7424 */ /* 0x000fe200078e00ff */
[----:B------:R-:W-:Y:S01]  /*5570*/  UMOV UR4, 0x400 ;  /* 0x0000040000047882 */ /* 0x000fe20000000000 */
[----:B------:R-:W-:Y:S02]  /*5580*/  UPLOP3.LUT UP0, UPT, UPT, UPT, UPT, 0x40, 0x4 ;  /* 0x000000000004789c */ /* 0x000fe40003f0e870 */
[----:B------:R-:W-:Y:S01]  /*5590*/  ULEA UR4, UR45, UR4, 0x18 ;  /* 0x000000042d047291 */ /* 0x000fe2000f8ec0ff */
[----:B------:R-:W2:Y:S01]  /*55a0*/  LDC R27, c[0x0][0x370] ;  /* 0x0000dc00ff1b7b82 */ /* 0x000ea20000000800 */
[----:B------:R-:W-:-:S07]  /*55b0*/  UMOV UR8, URZ ;  /* 0x000000ff00087c82 */ /* 0x000fce0008000000 */
[----:B------:R-:W4:Y:S08]  /*55c0*/  LDC R3, c[0x0][0xf0c] ;  /* 0x0003c300ff037b82 */ /* 0x000f300000000800 */
[----:B------:R-:W2:Y:S01]  /*55d0*/  LDC R25, c[0x0][0xf20] ;  /* 0x0003c800ff197b82 */ /* 0x000ea20000000800 */
[----:B-1----:R-:W-:-:S07]  /*55e0*/  ISETP.NE.AND P1, PT, R0, 0x1, PT ;  /* 0x000000010000780c */ /* 0x002fce0003f25270 */
[----:B------:R-:W1:Y:S08]  /*55f0*/  LDC.64 R32, c[0x0][0x348] ;  /* 0x0000d200ff207b82 */ /* 0x000e700000000a00 */
[----:B------:R-:W1:Y:S08]  /*5600*/  LDC.64 R18, c[0x0][0xf10] ;  /* 0x0003c400ff127b82 */ /* 0x000e700000000a00 */
[----:B------:R-:W1:Y:S08]  /*5610*/  LDC.64 R6, c[0x0][0xf18] ;  /* 0x0003c600ff067b82 */ /* 0x000e700000000a00 */
[----:B------:R-:W1:Y:S08]  /*5620*/  LDC.64 R14, c[0x0][0xc88] ;  /* 0x00032200ff0e7b82 */ /* 0x000e700000000a00 */
[----:B------:R-:W1:Y:S08]  /*5630*/  LDC.64 R4, c[0x0][0xf28] ;  /* 0x0003ca00ff047b82 */ /* 0x000e700000000a00 */
[----:B------:R-:W1:Y:S08]  /*5640*/  LDC.64 R16, c[0x0][0xc90] ;  /* 0x00032400ff107b82 */ /* 0x000e700000000a00 */
[----:B--2-4-:R-:W1:Y:S02]  /*5650*/  LDC R26, c[0x0][0x374] ;  /* 0x0000dd00ff1a7b82 */ /* 0x014e640000000800 */
.L_x_112:
[C---:B------:R-:W-:Y:S02]  /*5660*/  LEA R0, R31.reuse, UR4, 0x3 ;  /* 0x000000041f007c11 */ /* 0x040fe4000f8e18ff */
[----:B------:R-:W-:Y:S02]  /*5670*/  SHF.L.U32 R2, R30, 0x1f, RZ ;  /* 0x0000001f1e027819 */ /* 0x000fe400000006ff */
[----:B------:R-:W-:Y:S02]  /*5680*/  LEA R20, R31, UR4, 0x4 ;  /* 0x000000041f147c11 */ /* 0x000fe4000f8e20ff */
[----:B--2---:R-:W2:Y:S02]  /*5690*/  SYNCS.PHASECHK.TRANS64.TRYWAIT P0, [R0+URZ+0x200], R2 ;  /* 0x00020002000075a7 */ /* 0x004ea400080011ff */
[----:B--2---:R-:W-:Y:S05]  /*56a0*/  @!P0 BRA `(.L_x_104) ;  /* 0x0000004400fc8947 */ /* 0x004fea0003800000 */
.L_x_222:
[----:B---3--:R-:W-:Y:S01]  /*56b0*/  ISETP.GE.AND P0, PT, R40, 0x1, PT ;  /* 0x000000012800780c */ /* 0x008fe20003f06270 */
[----:B------:R-:W3:Y:S01]  /*56c0*/  LDS.128 R20, [R20+0x270] ;  /* 0x0002700014147984 */ /* 0x000ee20000000c00 */
[----:B--2---:R-:W-:Y:S01]  /*56d0*/  VIADD R0, R0, 0x210 ;  /* 0x0000021000007836 */ /* 0x004fe20000000000 */
[----:B------:R-:W-:Y:S01]  /*56e0*/  @!PT LDS RZ, [RZ] ;  /* 0x00000000fffff984 */ /* 0x000fe20000000800 */
[----:B------:R-:W-:Y:S01]  /*56f0*/  @!PT LDS RZ, [RZ] ;  /* 0x00000000fffff984 */ /* 0x000fe20000000800 */
[----:B------:R-:W-:Y:S01]  /*5700*/  @!PT LDS RZ, [RZ] ;  /* 0x00000000fffff984 */ /* 0x000fe20000000800 */
[----:B------:R-:W-:Y:S01]  /*5710*/  @!PT LDS RZ, [RZ] ;  /* 0x00000000fffff984 */ /* 0x000fe20000000800 */
[----:B------:R2:W-:Y:S06]  /*5720*/  MEMBAR.ALL.CTA ;  /* 0x0000000000007992 */ /* 0x0005ec0000008000 */
[----:B--2---:R-:W2:Y:S01]  /*5730*/  FENCE.VIEW.ASYNC.S ;  /* 0x00000000000073c6 */ /* 0x004ea20000000000 */
[----:B------:R-:W-:Y:S04]  /*5740*/  PRMT R0, RZ, 0x654, R0 ;  /* 0x00000654ff007816 */ /* 0x000fe80000000000 */
[----:B--2---:R2:W-:Y:S01]  /*5750*/  SYNCS.ARRIVE.TRANS64.RED.A1T0 RZ, [R0+URZ], RZ ;  /* 0x000000ff00ff79a7 */ /* 0x0045e200081004ff */
[----:B---3--:R-:W-:Y:S11]  /*5760*/  LOP3.LUT P3, RZ, R22, 0x1, RZ, 0xc0, !PT ;  /* 0x0000000116ff7812 */ /* 0x008ff6000786c0ff */
[----:B------:R-:W-:Y:S02]  /*5770*/  @!UPT UIADD3 URZ, UPT, UPT, URZ, URZ, URZ ;  /* 0x000000fffffff290 */ /* 0x000fe4000fffe0ff */
[----:B------:R-:W-:Y:S02]  /*5780*/  @P3 MOV R11, R20 ;  /* 0x00000014000b3202 */ /* 0x000fe40000000f00 */
[----:B------:R-:W-:Y:S01]  /*5790*/  @P3 LOP3.LUT R10, R21, 0xffff, RZ, 0xc0, !PT ;  /* 0x0000ffff150a3812 */ /* 0x000fe200078ec0ff */
[----:B--2---:R-:W-:Y:S06]  /*57a0*/  @!P0 BRA `(.L_x_105) ;  /* 0x0000000000a48947 */ /* 0x004fec0003800000 */
[----:B-1----:R-:W-:Y:S01]  /*57b0*/  IMAD.HI.U32 R0, R26, R7, RZ ;  /* 0x000000071a007227 */ /* 0x002fe200078e00ff */
[----:B------:R-:W-:Y:S02]  /*57c0*/  ISETP.NE.AND P0, PT, R6, 0x1, PT ;  /* 0x000000010600780c */ /* 0x000fe40003f05270 */
[----:B------:R-:W-:Y:S01]  /*57d0*/  ISETP.NE.AND P2, PT, R40, 0x1, PT ;  /* 0x000000012800780c */ /* 0x000fe20003f45270 */
[----:B------:R-:W-:Y:S01]  /*57e0*/  IMAD.HI.U32 R9, R27, R18, RZ ;  /* 0x000000121b097227 */ /* 0x000fe200078e00ff */
[----:B------:R-:W-:Y:S02]  /*57f0*/  SHF.R.U32.HI R0, RZ, R25, R0 ;  /* 0x00000019ff007219 */ /* 0x000fe40000011600 */
[----:B------:R-:W-:Y:S01]  /*5800*/  ISETP.NE.AND P4, PT, R3, 0x1, PT ;  /* 0x000000010300780c */ /* 0x000fe20003f85270 */
[----:B------:R-:W-:Y:S01]  /*5810*/  IMAD.HI.U32 R13, R10, R7, RZ ;  /* 0x000000070a0d7227 */ /* 0x000fe200078e00ff */
[----:B------:R-:W-:Y:S02]  /*5820*/  SHF.R.U32.HI R9, RZ, R19, R9 ;  /* 0x00000013ff097219 */ /* 0x000fe40000011609 */
[----:B------:R-:W-:Y:S01]  /*5830*/  SEL R0, R26, R0, !P0 ;  /* 0x000000001a007207 */ /* 0x000fe20004000000 */
[----:B------:R-:W-:Y:S01]  /*5840*/  IMAD.HI.U32 R12, R11, R18, RZ ;  /* 0x000000120b0c7227 */ /* 0x000fe200078e00ff */
[----:B------:R-:W-:Y:S03]  /*5850*/  SEL R9, R27, R9, !P4 ;  /* 0x000000091b097207 */ /* 0x000fe60006000000 */
[-C--:B------:R-:W-:Y:S01]  /*5860*/  IMAD.HI.U32 R8, R0, R4.reuse, RZ ;  /* 0x0000000400087227 */ /* 0x080fe200078e00ff */
[----:B------:R-:W-:Y:S03]  /*5870*/  SHF.R.U32.HI R12, RZ, R19, R12 ;  /* 0x00000013ff0c7219 */ /* 0x000fe6000001160c */
[----:B------:R-:W-:Y:S01]  /*5880*/  IMAD.HI.U32 R2, R9, R4, RZ ;  /* 0x0000000409027227 */ /* 0x000fe200078e00ff */
[----:B------:R-:W-:Y:S02]  /*5890*/  @P2 SHF.R.U32.HI R0, RZ, R5, R8 ;  /* 0x00000005ff002219 */ /* 0x000fe40000011608 */
[----:B------:R-:W-:Y:S02]  /*58a0*/  SHF.R.U32.HI R8, RZ, R25, R13 ;  /* 0x00000019ff087219 */ /* 0x000fe4000001160d */
[----:B------:R-:W-:Y:S01]  /*58b0*/  @P2 SHF.R.U32.HI R9, RZ, R5, R2 ;  /* 0x00000005ff092219 */ /* 0x000fe20000011602 */
[----:B------:R-:W-:Y:S01]  /*58c0*/  IMAD R0, R40, R0, RZ ;  /* 0x0000000028007224 */ /* 0x000fe200078e02ff */
[----:B------:R-:W-:Y:S02]  /*58d0*/  SEL R8, R10, R8, !P0 ;  /* 0x000000080a087207 */ /* 0x000fe40004000000 */
[----:B------:R-:W-:Y:S01]  /*58e0*/  SEL R2, R11, R12, !P4 ;  /* 0x0000000c0b027207 */ /* 0x000fe20006000000 */
[----:B------:R-:W-:Y:S01]  /*58f0*/  IMAD R12, R40, R9, RZ ;  /* 0x00000009280c7224 */ /* 0x000fe200078e02ff */
[C---:B------:R-:W-:Y:S01]  /*5900*/  ISETP.GE.AND P0, PT, R8.reuse, R0, PT ;  /* 0x000000000800720c */ /* 0x040fe20003f06270 */
[----:B------:R-:W-:Y:S03]  /*5910*/  IMAD.HI.U32 R0, R8, R4, RZ ;  /* 0x0000000408007227 */ /* 0x000fe600078e00ff */
[----:B------:R-:W-:Y:S02]  /*5920*/  ISETP.GE.OR P0, PT, R2, R12, P0 ;  /* 0x0000000c0200720c */ /* 0x000fe40000706670 */
[-C--:B------:R-:W-:Y:S04]  /*5930*/  SHF.R.U32.HI R0, RZ, R5.reuse, R0 ;  /* 0x00000005ff007219 */ /* 0x080fe80000011600 */
[----:B------:R-:W-:Y:S05]  /*5940*/  SEL R13, R8, R0, !P2 ;  /* 0x00000000080d7207 */ /* 0x000fea0005000000 */
[----:B------:R-:W-:Y:S02]  /*5950*/  IMAD.MOV R12, RZ, RZ, -R13 ;  /* 0x000000ffff0c7224 */ /* 0x000fe400078e0a0d */
[----:B------:R-:W-:Y:S04]  /*5960*/  @!P0 IMAD.HI.U32 R0, R2, R4, RZ ;  /* 0x0000000402008227 */ /* 0x000fe800078e00ff */
[----:B------:R-:W-:Y:S01]  /*5970*/  IMAD R12, R40, R12, R8 ;  /* 0x0000000c280c7224 */ /* 0x000fe200078e0208 */
[----:B------:R-:W-:Y:S04]  /*5980*/  @!P0 SHF.R.U32.HI R0, RZ, R5, R0 ;  /* 0x00000005ff008219 */ /* 0x000fe80000011600 */
[----:B------:R-:W-:Y:S04]  /*5990*/  @!P0 SEL R0, R2, R0, !P2 ;  /* 0x0000000002008207 */ /* 0x000fe80005000000 */
[----:B------:R-:W-:Y:S01]  /*59a0*/  @!P0 IADD3 R13, PT, PT, R13, -R0, RZ ;  /* 0x800000000d0d8210 */ /* 0x000fe20007ffe0ff */
[----:B------:R-:W-:Y:S01]  /*59b0*/  @!P0 IMAD R0, R9, R12, R0 ;  /* 0x0000000c09008224 */ /* 0x000fe200078e0200 */
[----:B------:R-:W-:Y:S01]  /*59c0*/  IADD3 R9, PT, PT, -R8, RZ, RZ ;  /* 0x000000ff08097210 */ /* 0x000fe20007ffe1ff */
[--C-:B------:R-:W-:Y:S02]  /*59d0*/  IMAD.MOV R12, RZ, RZ, -R2.reuse ;  /* 0x000000ffff0c7224 */ /* 0x100fe400078e0a02 */
[----:B------:R-:W-:Y:S02]  /*59e0*/  @!P0 IMAD R8, R13, R40, R2 ;  /* 0x000000280d088224 */ /* 0x000fe400078e0202 */
[----:B------:R-:W-:Y:S02]  /*59f0*/  @!P0 IMAD.MOV.U32 R2, RZ, RZ, R0 ;  /* 0x000000ffff028224 */ /* 0x000fe400078e0000 */
[----:B------:R-:W-:Y:S02]  /*5a00*/  IMAD R11, R3, R12, R11 ;  /* 0x0000000c030b7224 */ /* 0x000fe400078e020b */
[----:B------:R-:W-:Y:S02]  /*5a10*/  IMAD R10, R6, R9, R10 ;  /* 0x00000009060a7224 */ /* 0x000fe400078e020a */
[----:B------:R-:W-:Y:S02]  /*5a20*/  IMAD R11, R2, R3, R11 ;  /* 0x00000003020b7224 */ /* 0x000fe400078e020b */
[----:B------:R-:W-:Y:S02]  /*5a30*/  IMAD R10, R8, R6, R10 ;  /* 0x00000006080a7224 */ /* 0x000fe400078e020a */
.L_x_105:
[----:B------:R-:W-:Y:S05]  /*5a40*/  BRA.U UP0, `(.L_x_106) ;  /* 0x0000000100107547 */ /* 0x000fea000b800000 */
[----:B------:R-:W-:Y:S04]  /*5a50*/  MOV R2, UR14 ;  /* 0x0000000e00027c02 */ /* 0x000fe80008000f00 */
[----:B------:R-:W-:Y:S04]  /*5a60*/  SHF.L.U32 R2, R2, 0x1f, RZ ;  /* 0x0000001f02027819 */ /* 0x000fe800000006ff */
[----:B------:R-:W2:Y:S02]  /*5a70*/  SYNCS.PHASECHK.TRANS64.TRYWAIT P0, [UR4+0x1f8], R2 ;  /* 0x0001f802ff0075a7 */ /* 0x000ea40008001104 */
[----:B--2---:R-:W-:Y:S05]  /*5a80*/  @!P0 BRA `(.L_x_107) ;  /* 0x0000004400188947 */ /* 0x004fea0003800000 */
.L_x_106:
[----:B-1----:R-:W-:Y:S01]  /*5a90*/  ISETP.NE.U32.AND P0, PT, R16, RZ, PT ;  /* 0x000000ff1000720c */ /* 0x002fe20003f05070 */
[----:B------:R-:W-:Y:S01]  /*5aa0*/  USHF.L.U32 UR11, UR27, 0x7, URZ ;  /* 0x000000071b0b7899 */ /* 0x000fe200080006ff */
[----:B------:R-:W-:Y:S02]  /*5ab0*/  R2UR UR10, R24 ;  /* 0x00000000180a72ca */ /* 0x000fe400000e0000 */
[C---:B------:R-:W-:Y:S02]  /*5ac0*/  ISETP.NE.AND.EX P0, PT, R17.reuse, RZ, PT, P0 ;  /* 0x000000ff1100720c */ /* 0x040fe40003f05300 */
[----:B------:R-:W-:Y:S04]  /*5ad0*/  ISETP.NE.U32.AND P2, PT, R16, RZ, PT ;  /* 0x000000ff1000720c */ /* 0x000fe80003f45070 */
[----:B------:R-:W-:Y:S05]  /*5ae0*/  ISETP.NE.AND.EX P2, PT, R17, RZ, PT, P2 ;  /* 0x000000ff1100720c */ /* 0x000fea0003f45320 */
[----:B------:R-:W-:Y:S02]  /*5af0*/  USHF.L.U32 UR10, UR10, 0x6, URZ ;  /* 0x000000060a0a7899 */ /* 0x000fe400080006ff */
[----:B------:R-:W-:Y:S10]  /*5b00*/  @!P0 BRA `(.L_x_108) ;  /* 0x00000000002c8947 */ /* 0x000ff40003800000 */
[----:B------:R-:W-:Y:S01]  /*5b10*/  ISETP.NE.U32.AND P0, PT, R14, RZ, PT ;  /* 0x000000ff0e00720c */ /* 0x000fe20003f05070 */
[----:B------:R-:W-:Y:S03]  /*5b20*/  IMAD.MOV.U32 R88, RZ, RZ, 0x1 ;  /* 0x00000001ff587424 */ /* 0x000fe600078e00ff */
[----:B------:R-:W-:Y:S11]  /*5b30*/  ISETP.NE.AND.EX P0, PT, R15, RZ, PT, P0 ;  /* 0x000000ff0f00720c */ /* 0x000ff60003f05300 */
[----:B------:R-:W-:Y:S02]  /*5b40*/  @!UPT UIADD3 URZ, UPT, UPT, URZ, URZ, URZ ;  /* 0x000000fffffff290 */ /* 0x000fe4000fffe0ff */
[----:B------:R-:W1:Y:S01]  /*5b50*/  @P0 LDC.64 R8, c[0x0][0xc88] ;  /* 0x00032200ff080b82 */ /* 0x000e620000000a00 */
[----:B--2---:R-:W-:Y:S04]  /*5b60*/  @P0 IMAD R0, R16, UR44, RZ ;  /* 0x0000002c10000c24 */ /* 0x004fe8000f8e02ff */
[----:B-1----:R-:W-:Y:S04]  /*5b70*/  @P0 IMAD.WIDE R8, R0, 0x4, R8 ;  /* 0x0000000400080825 */ /* 0x002fe800078e0208 */
[----:B------:R-:W-:Y:S01]  /*5b80*/  HFMA2 R0, -RZ, RZ, 0, 5.9604644775390625e-08 ;  /* 0x00000001ff007431 */ /* 0x000fe200000001ff */
[----:B-----5:R1:W5:Y:S04]  /*5b90*/  @P0 LDG.E R49, desc[UR46][R8.64] ;  /* 0x0000002e08310981 */ /* 0x020368000c1e1900 */
[----:B------:R-:W-:Y:S01]  /*5ba0*/  @!P0 PRMT R88, R0, 0x7610, R88 ;  /* 0x0000761000588816 */ /* 0x000fe20000000058 */
[----:B-1----:R-:W3:Y:S06]  /*5bb0*/  @!P0 LDC R49, c[0x0][0xc80] ;  /* 0x00032000ff318b82 */ /* 0x002eec0000000800 */
.L_x_108:
[----:B---3-5:R-:W-:Y:S01]  /*5bc0*/  @!P2 FSETP.EQ.AND P0, PT, R49, RZ, PT ;  /* 0x000000ff3100a20b */ /* 0x028fe20003f02000 */
[----:B------:R-:W-:Y:S01]  /*5bd0*/  @!UPT UIADD3 URZ, UPT, UPT, URZ, URZ, URZ ;  /* 0x000000fffffff290 */ /* 0x000fe2000fffe0ff */
[----:B------:R-:W-:Y:S11]  /*5be0*/  @!P2 BRA `(.L_x_109) ;  /* 0x000000000018a947 */ /* 0x000ff60003800000 */
[----:B------:R-:W-:Y:S02]  /*5bf0*/  LOP3.LUT P2, RZ, R88, 0xff, RZ, 0xc0, !PT ;  /* 0x000000ff58ff7812 */ /* 0x000fe4000784c0ff */
[----:B------:R-:W-:Y:S04]  /*5c00*/  ISETP.NE.U32.AND P0, PT, R14, RZ, PT ;  /* 0x000000ff0e00720c */ /* 0x000fe80003f05070 */
[----:B------:R-:W-:Y:S04]  /*5c10*/  ISETP.NE.AND.EX P0, PT, R15, RZ, PT, P0 ;  /* 0x000000ff0f00720c */ /* 0x000fe80003f05300 */
[----:B------:R-:W-:Y:S03]  /*5c20*/  PLOP3.LUT P0, PT, P0, PT, PT, 0x8, 0x80 ;  /* 0x000000000080781c */ /* 0x000fe6000070e170 */
[----:B------:R-:W-:Y:S11]  /*5c30*/  @P2 FSETP.EQ.AND P0, PT, R49, RZ, PT ;  /* 0x000000ff3100220b */ /* 0x000ff60003f02000 */
[----:B------:R-:W-:Y:S02]  /*5c40*/  @!UPT UIADD3 URZ, UPT, UPT, URZ, URZ, URZ ;  /* 0x000000fffffff290 */ /* 0x000fe4000fffe0ff */
.L_x_109:
[----:B------:R-:W-:Y:S01]  /*5c50*/  ULEA UR7, UR8, UR4, 0x3 ;  /* 0x0000000408077291 */ /* 0x000fe2000f8e18ff */
[----:B------:R-:W-:Y:S02]  /*5c60*/  SHF.L.U32 R9, R34, 0x1f, RZ ;  /* 0x0000001f22097819 */ /* 0x000fe400000006ff */
[----:B------:R-:W-:Y:S04]  /*5c70*/  ELECT P4, URZ, PT ;  /* 0x0000000000ff782f */ /* 0x000fe80003880000 */
[----:B------:R-:W-:Y:S02]  /*5c80*/  PLOP3.LUT P4, PT, P0, P4, PT, 0xf2, 0x2f ;  /* 0x00000000002f781c */ /* 0x000fe40000789e72 */
[----:B------:R-:W1:Y:S11]  /*5c90*/  SYNCS.PHASECHK.TRANS64.TRYWAIT P2, [UR7+0x1d8], R9 ;  /* 0x0001d809ff0075a7 */ /* 0x000e760008041107 */
[----:B------:R-:W-:Y:S05]  /*5ca0*/  @!P4 IADD3 R8, P0, PT, R32, 0x980, RZ ;  /* 0x000009802008c810 */ /* 0x000fea0007f1e0ff */
[----:B--2---:R-:W-:Y:S01]  /*5cb0*/  @!P4 IMAD.X R2, RZ, RZ, R33, P0 ;  /* 0x000000ffff02c224 */ /* 0x004fe200000e0621 */
[----:B-1----:R-:W-:Y:S07]  /*5cc0*/  @!P2 BRA `(.L_x_110) ;  /* 0x0000004000a0a947 */ /* 0x002fee0003800000 */
.L_x_225:
[----:B------:R-:W2:Y:S01]  /*5cd0*/  LDC.64 R12, c[0x0][0xf18] ;  /* 0x0003c600ff0c7b82 */ /* 0x000ea20000000a00 */
[----:B------:R-:W-:Y:S01]  /*5ce0*/  @!P4 R2UR UR5, R2 ;  /* 0x000000000205c2ca */ /* 0x000fe200000e0000 */
[----:B------:R-:W-:Y:S01]  /*5cf0*/  VOTEU.ALL UP1, P4 ;  /* 0x0000000000ff7886 */ /* 0x000fe20002020000 */
[----:B------:R-:W-:Y:S01]  /*5d00*/  @!P4 R2UR UR9, R8 ;  /* 0x000000000809c2ca */ /* 0x000fe200000e0000 */
[----:B------:R-:W-:Y:S01]  /*5d10*/  UIADD3 UR6, UPT, UPT, UR8, 0x1, URZ ;  /* 0x0000000108067890 */ /* 0x000fe2000fffe0ff */
[----:B-1----:R-:W-:Y:S03]  /*5d20*/  @!P4 IMAD.MOV.U32 R0, RZ, RZ, 0x2000 ;  /* 0x00002000ff00c424 */ /* 0x002fe600078e00ff */
[----:B------:R-:W1:Y:S01]  /*5d30*/  @!P1 LDC R2, c[0x0][0xf0c] ;  /* 0x0003c300ff029b82 */ /* 0x000e620000000800 */
[----:B------:R-:W-:Y:S01]  /*5d40*/  @!UP1 ULEA UR8, UR8, UR4, 0xd ;  /* 0x0000000408089291 */ /* 0x000fe2000f8e68ff */
[----:B------:R-:W-:Y:S01]  /*5d50*/  @P3 SHF.R.U32.HI R29, RZ, 0x10, R21 ;  /* 0x00000010ff1d3819 */ /* 0x000fe20000011615 */
[----:B------:R-:W-:Y:S01]  /*5d60*/  VOTEU.ALL UP0, P4 ;  /* 0x0000000000ff7886 */ /* 0x000fe20002000000 */
[----:B------:R-:W-:Y:S01]  /*5d70*/  UMOV UR18, 0x0 ;  /* 0x0000000000127882 */ /* 0x000fe20000000000 */
[----:B------:R-:W-:Y:S01]  /*5d80*/  @!UP1 UIADD3 UR8, UPT, UPT, UR8, 0x400, URZ ;  /* 0x0000040008089890 */ /* 0x000fe2000fffe0ff */
[----:B------:R-:W-:Y:S01]  /*5d90*/  VIADD R31, R31, 0x1 ;  /* 0x000000011f1f7836 */ /* 0x000fe20000000000 */
[----:B------:R-:W-:Y:S01]  /*5da0*/  UMOV UR19, 0x10000000 ;  /* 0x1000000000137882 */ /* 0x000fe20000000000 */
[----:B------:R-:W-:Y:S01]  /*5db0*/  IMAD.U32 R9, RZ, RZ, UR5 ;  /* 0x00000005ff097e24 */ /* 0x000fe2000f8e00ff */
[----:B------:R-:W-:Y:S01]  /*5dc0*/  UMOV UR12, UR44 ;  /* 0x0000002c000c7c82 */ /* 0x000fe20008000000 */
[----:B------:R-:W-:Y:S01]  /*5dd0*/  IMAD.U32 R8, RZ, RZ, UR9 ;  /* 0x00000009ff087e24 */ /* 0x000fe2000f8e00ff */
[----:B------:R-:W-:Y:S02]  /*5de0*/  UIADD3 UR9, UPT, UPT, UR7, 0x1c0, URZ ;  /* 0x000001c007097890 */ /* 0x000fe4000fffe0ff */
[----:B------:R-:W-:Y:S01]  /*5df0*/  @!P4 R2UR UR17, R9 ;  /* 0x000000000911c2ca */ /* 0x000fe200000e0000 */
[----:B------:R-:W-:Y:S01]  /*5e00*/  UISETP.NE.AND UP2, UPT, UR6, 0x3, UPT ;  /* 0x000000030600788c */ /* 0x000fe2000bf45270 */
[----:B------:R-:W-:Y:S01]  /*5e10*/  @!P4 R2UR UR16, R8 ;  /* 0x000000000810c2ca */ /* 0x000fe200000e0000 */
[----:B------:R-:W-:Y:S01]  /*5e20*/  UPRMT UR13, UR45, 0x654, UR9 ;  /* 0x000006542d0d7896 */ /* 0x000fe20008000009 */
[----:B------:R-:W3:Y:S01]  /*5e30*/  LDC.64 R8, c[0x0][0xf10] ;  /* 0x0003c400ff087b82 */ /* 0x000ee20000000a00 */
[----:B------:R-:W-:Y:S02]  /*5e40*/  USEL UR15, URZ, 0x1, UP2 ;  /* 0x00000001ff0f7887 */ /* 0x000fe40009000000 */
[----:B------:R-:W-:Y:S04]  /*5e50*/  USEL UR6, UR6, URZ, UP2 ;  /* 0x000000ff06067287 */ /* 0x000fe80009000000 */
[----:B------:R-:W-:Y:S01]  /*5e60*/  ULEA UR5, UR6, UR4, 0x3 ;  /* 0x0000000406057291 */ /* 0x000fe2000f8e18ff */
[----:B------:R-:W-:Y:S03]  /*5e70*/  LOP3.LUT R34, R34, UR15, RZ, 0x3c, !PT ;  /* 0x0000000f22227c12 */ /* 0x000fe6000f8e3cff */
[----:B------:R4:W-:Y:S01]  /*5e80*/  @!UP0 UTMALDG.3D [UR8], [UR16], desc[UR18] ;  /* 0x00001208100085b4 */ /* 0x0009e20008011000 */
[----:B------:R5:W-:Y:S01]  /*5e90*/  @!P4 SYNCS.ARRIVE.TRANS64.RED.A0TR RZ, [UR7+0x1c0], R0 ;  /* 0x0001c000ffffc9a7 */ /* 0x000be20008300407 */
[----:B------:R-:W-:Y:S01]  /*5ea0*/  SHF.L.U32 R24, R34, 0x1f, RZ ;  /* 0x0000001f22187819 */ /* 0x000fe200000006ff */
[C---:B---3--:R-:W-:Y:S01]  /*5eb0*/  @!P1 IMAD.HI.U32 R8, R11.reuse, R8, RZ ;  /* 0x000000080b089227 */ /* 0x048fe200078e00ff */
[----:B--2---:R-:W-:Y:S02]  /*5ec0*/  @!P1 ISETP.NE.AND P0, PT, R12, 0x1, PT ;  /* 0x000000010c00980c */ /* 0x004fe40003f05270 */
[----:B-1----:R-:W-:Y:S01]  /*5ed0*/  @!P1 ISETP.NE.AND P2, PT, R2, 0x1, PT ;  /* 0x000000010200980c */ /* 0x002fe20003f45270 */
[----:B------:R-:W-:Y:S01]  /*5ee0*/  SYNCS.ARRIVE.TRANS64.RED.A1T0 RZ, [UR13], RZ ;  /* 0x000000ffffff79a7 */ /* 0x000fe2000810040d */
[C---:B------:R-:W-:Y:S01]  /*5ef0*/  @!P1 IMAD.HI.U32 R13, R10.reuse, R13, RZ ;  /* 0x0000000d0a0d9227 */ /* 0x040fe200078e00ff */
[----:B------:R-:W-:Y:S04]  /*5f00*/  @!P1 SHF.R.U32.HI R8, RZ, R9, R8 ;  /* 0x00000009ff089219 */ /* 0x000fe80000011608 */
[----:B------:R-:W-:Y:S01]  /*5f10*/  @!P1 SEL R8, R11, R8, !P2 ;  /* 0x000000080b089207 */ /* 0x000fe20005000000 */
[----:B------:R-:W1:Y:S01]  /*5f20*/  SYNCS.PHASECHK.TRANS64.TRYWAIT P5, [UR5+0x1d8], R24 ;  /* 0x0001d818ff0075a7 */ /* 0x000e6200080a1105 */
[----:B-----5:R-:W2:Y:S02]  /*5f30*/  @!P1 LDC R0, c[0x0][0xf20] ;  /* 0x0003c800ff009b82 */ /* 0x020ea40000000800 */
[----:B--2---:R-:W-:Y:S04]  /*5f40*/  @!P1 SHF.R.U32.HI R0, RZ, R0, R13 ;  /* 0x00000000ff009219 */ /* 0x004fe8000001160d */
[----:B------:R-:W-:Y:S05]  /*5f50*/  @!P1 SEL R9, R10, R0, !P0 ;  /* 0x000000000a099207 */ /* 0x000fea0004000000 */
[----:B------:R-:W-:Y:S02]  /*5f60*/  @!P1 IMAD.IADD R0, R9, 0x1, -R8 ;  /* 0x0000000109009824 */ /* 0x000fe400078e0a08 */
[----:B------:R-:W-:Y:S02]  /*5f70*/  @!P1 IMAD.IADD R8, R8, 0x1, -R9 ;  /* 0x0000000108089824 */ /* 0x000fe400078e0a09 */
[----:B------:R-:W-:Y:S02]  /*5f80*/  @!P1 IMAD R11, R0, R2, R11 ;  /* 0x00000002000b9224 */ /* 0x000fe400078e020b */
[----:B------:R-:W-:Y:S01]  /*5f90*/  @!P1 IMAD R10, R8, R12, R10 ;  /* 0x0000000c080a9224 */ /* 0x000fe200078e020a */
[----:B-1--4-:R-:W-:Y:S06]  /*5fa0*/  @!P5 BRA `(.L_x_111) ;  /* 0x000000400000d947 */ /* 0x012fec0003800000 */
.L_x_227:
[----:B------:R-:W-:Y:S01]  /*5fb0*/  UIADD3 UR9, UPT, UPT, UR5, 0x1c0, URZ ;  /* 0x000001c005097890 */ /* 0x000fe2000fffe0ff */
[----:B------:R-:W-:Y:S01]  /*5fc0*/  @!P4 IADD3 R2, P0, PT, R32, 0x980, RZ ;  /* 0x000009802002c810 */ /* 0x000fe20007f1e0ff */
[----:B------:R-:W-:Y:S01]  /*5fd0*/  VOTEU.ALL UP0, P4 ;  /* 0x0000000000ff7886 */ /* 0x000fe20002000000 */
[----:B------:R-:W-:Y:S01]  /*5fe0*/  UMOV UR18, 0x0 ;  /* 0x0000000000127882 */ /* 0x000fe20000000000 */
[----:B------:R-:W-:Y:S01]  /*5ff0*/  UMOV UR19, 0x10000000 ;  /* 0x1000000000137882 */ /* 0x000fe20000000000 */
[----:B------:R-:W-:Y:S01]  /*6000*/  @!P4 R2UR UR8, R2 ;  /* 0x000000000208c2ca */ /* 0x000fe200000e0000 */
[----:B-1----:R-:W-:Y:S01]  /*6010*/  @!P4 IMAD.X R0, RZ, RZ, R33, P0 ;  /* 0x000000ffff00c224 */ /* 0x002fe200000e0621 */
[----:B------:R-:W-:Y:S01]  /*6020*/  @!UP0 UIADD3 UR10, UPT, UPT, UR10, 0x20, URZ ;  /* 0x000000200a0a8890 */ /* 0x000fe2000fffe0ff */
[----:B------:R-:W-:Y:S01]  /*6030*/  ISETP.NE.AND P0, PT, R31, 0x2, PT ;  /* 0x000000021f00780c */ /* 0x000fe20003f05270 */
[----:B------:R-:W-:Y:S01]  /*6040*/  UMOV UR12, UR44 ;  /* 0x0000002c000c7c82 */ /* 0x000fe20008000000 */
[----:B------:R-:W-:Y:S01]  /*6050*/  @P3 R2UR UR44, R29 ;  /* 0x000000001d2c32ca */ /* 0x000fe200000e0000 */
[----:B------:R-:W-:Y:S01]  /*6060*/  IMAD.IADD R24, R10, 0x1, R86 ;  /* 0x000000010a187824 */ /* 0x000fe200078e0256 */
[----:B------:R-:W-:Y:S01]  /*6070*/  @!P4 R2UR UR7, R0 ;  /* 0x000000000007c2ca */ /* 0x000fe200000e0000 */
[----:B------:R-:W-:Y:S01]  /*6080*/  IMAD.IADD R0, R11, 0x1, R87 ;  /* 0x000000010b007824 */ /* 0x000fe200078e0257 */
[----:B------:R-:W-:Y:S04]  /*6090*/  SEL R31, R31, RZ, P0 ;  /* 0x000000ff1f1f7207 */ /* 0x000fe80000000000 */
[----:B------:R-:W-:Y:S01]  /*60a0*/  IMAD.U32 R8, RZ, RZ, UR8 ;  /* 0x00000008ff087e24 */ /* 0x000fe2000f8e00ff */
[----:B------:R-:W-:Y:S02]  /*60b0*/  R2UR UR27, R0 ;  /* 0x00000000001b72ca */ /* 0x000fe400000e0000 */
[----:B------:R-:W-:Y:S02]  /*60c0*/  SEL R0, RZ, 0x1, P0 ;  /* 0x00000001ff007807 */ /* 0x000fe40000000000 */
[----:B------:R-:W-:Y:S02]  /*60d0*/  @!P4 R2UR UR16, R8 ;  /* 0x000000000810c2ca */ /* 0x000fe400000e0000 */
[----:B------:R-:W-:Y:S01]  /*60e0*/  IMAD.U32 R9, RZ, RZ, UR7 ;  /* 0x00000007ff097e24 */ /* 0x000fe2000f8e00ff */
[----:B------:R-:W-:Y:S01]  /*60f0*/  @!UP0 ULEA UR7, UR6, UR4, 0xd ;  /* 0x0000000406078291 */ /* 0x000fe2000f8e68ff */
[----:B------:R-:W-:Y:S01]  /*6100*/  LOP3.LUT R30, R30, R0, RZ, 0x3c, !PT ;  /* 0x000000001e1e7212 */ /* 0x000fe200078e3cff */
[----:B------:R-:W-:Y:S02]  /*6110*/  UIADD3 UR6, UPT, UPT, UR6, 0x1, URZ ;  /* 0x0000000106067890 */ /* 0x000fe4000fffe0ff */
[----:B------:R-:W-:Y:S01]  /*6120*/  @!P4 R2UR UR17, R9 ;  /* 0x000000000911c2ca */ /* 0x000fe200000e0000 */
[----:B------:R-:W-:Y:S01]  /*6130*/  @!UP0 UIADD3 UR8, UPT, UPT, UR7, 0x400, URZ ;  /* 0x0000040007088890 */ /* 0x000fe2000fffe0ff */
[----:B------:R-:W-:Y:S01]  /*6140*/  VOTEU.ALL UP0, P4 ;  /* 0x0000000000ff7886 */ /* 0x000fe20002000000 */
[----:B------:R-:W-:Y:S10]  /*6150*/  UPRMT UR7, UR45, 0x654, UR9 ;  /* 0x000006542d077896 */ /* 0x000ff40008000009 */
[----:B------:R1:W-:Y:S01]  /*6160*/  @!UP0 UTMALDG.3D [UR8], [UR16], desc[UR18] ;  /* 0x00001208100085b4 */ /* 0x0003e20008011000 */
[----:B------:R2:W-:Y:S01]  /*6170*/  @!P4 SYNCS.ARRIVE.TRANS64.RED.A0TR RZ, [UR5+0x1c0], R28 ;  /* 0x0001c01cffffc9a7 */ /* 0x0005e20008300405 */
[----:B------:R-:W-:Y:S04]  /*6180*/  UISETP.NE.AND UP0, UPT, UR6, 0x3, UPT ;  /* 0x000000030600788c */ /* 0x000fe8000bf05270 */
[----:B------:R-:W-:Y:S06]  /*6190*/  USEL UR5, URZ, 0x1, UP0 ;  /* 0x00000001ff057887 */ /* 0x000fec0008000000 */
[----:B------:R-:W-:Y:S01]  /*61a0*/  LOP3.LUT R34, R34, UR5, RZ, 0x3c, !PT ;  /* 0x0000000522227c12 */ /* 0x000fe2000f8e3cff */
[----:B------:R-:W-:Y:S01]  /*61b0*/  SYNCS.ARRIVE.TRANS64.RED.A1T0 RZ, [UR7], RZ ;  /* 0x000000ffffff79a7 */ /* 0x000fe20008100407 */
[----:B-1----:R-:W-:Y:S02]  /*61c0*/  USEL UR8, UR6, URZ, UP0 ;  /* 0x000000ff06087287 */ /* 0x002fe40008000000 */
[----:B------:R-:W-:Y:S01]  /*61d0*/  UPLOP3.LUT UP0, UPT, UPT, UPT, UPT, 0x80, 0x8 ;  /* 0x000000000008789c */ /* 0x000fe20003f0f070 */
[----:B------:R-:W-:Y:S10]  /*61e0*/  @P3 BRA `(.L_x_112) ;  /* 0xfffffff4001c3947 */ /* 0x000ff4000383ffff */
[----:B------:R-:W-:Y:S01]  /*61f0*/  UIADD3 UR4, UPT, UPT, UR4, 0x1d8, URZ ;  /* 0x000001d804047890 */ /* 0x000fe2000fffe0ff */
[----:B------:R-:W-:-:S03]  /*6200*/  SHF.L.U32 R2, R34, 0x1f, RZ ;  /* 0x0000001f22027819 */ /* 0x000fc600000006ff */
[----:B------:R-:W-:-:S09]  /*6210*/  ULEA UR5, UR8, UR4, 0x3 ;  /* 0x0000000408057291 */ /* 0x000fd2000f8e18ff */
[----:B------:R-:W1:Y:S02]  /*6220*/  SYNCS.PHASECHK.TRANS64.TRYWAIT P0, [UR5], R2 ;  /* 0x00000002ff0075a7 */ /* 0x000e640008001105 */
[----:B-1----:R-:W-:Y:S05]  /*6230*/  @!P0 BRA `(.L_x_113) ;  /* 0x0000003c00748947 */ /* 0x002fea0003800000 */
.L_x_229:
        /* <DEDUP_REMOVED lines=9> */
.L_x_231:
[----:B------:R-:W-:-:S04]  /*62d0*/  UIADD3 UR6, UPT, UPT, UR6, 0x1, URZ ;  /* 0x0000000106067890 */ /* 0x000fc8000fffe0ff */
[----:B------:R-:W-:-:S04]  /*62e0*/  UISETP.NE.AND UP0, UPT, UR6, 0x3, UPT ;  /* 0x000000030600788c */ /* 0x000fc8000bf05270 */
[----:B------:R-:W-:Y:S02]  /*62f0*/  USEL UR5, URZ, 0x1, UP0 ;  /* 0x00000001ff057887 */ /* 0x000fe40008000000 */
[----:B------:R-:W-:-:S04]  /*6300*/  USEL UR6, UR6, URZ, UP0 ;  /* 0x000000ff06067287 */ /* 0x000fc80008000000 */
[----:B------:R-:W-:Y:S01]  /*6310*/  ULEA UR6, UR6, UR4, 0x3 ;  /* 0x0000000406067291 */ /* 0x000fe2000f8e18ff */
[----:B-1----:R-:W-:-:S04]  /*6320*/  LOP3.LUT R2, R34, UR5, RZ, 0x3c, !PT ;  /* 0x0000000522027c12 */ /* 0x002fc8000f8e3cff */
[----:B------:R-:W-:Y:S01]  /*6330*/  SHF.L.U32 R2, R2, 0x1f, RZ ;  /* 0x0000001f02027819 */ /* 0x000fe200000006ff */
[----:B------:R-:W-:-:S07]  /*6340*/  IMAD.U32 R0, RZ, RZ, UR6 ;  /* 0x00000006ff007e24 */ /* 0x000fce000f8e00ff */
.L_x_115:
[----:B-1----:R1:W3:Y:S02]  /*6350*/  SYNCS.PHASECHK.TRANS64.TRYWAIT P0, [R0+URZ], R2 ;  /* 0x00000002000075a7 */ /* 0x0022e400080011ff */
[----:B---3--:R-:W-:Y:S05]  /*6360*/  @!P0 NANOSLEEP.SYNCS 0x989680 ;  /* 0x009896800000895d */ /* 0x008fea0003900000 */
[----:B------:R-:W3:Y:S02]  /*6370*/  @!P0 SYNCS.PHASECHK.TRANS64 P0, [R0+URZ], R2 ;  /* 0x00000002000085a7 */ /* 0x000ee400080010ff */
[----:B---3--:R-:W-:Y:S05]  /*6380*/  @P0 EXIT ;  /* 0x000000000000094d */ /* 0x008fea0003800000 */
[----:B------:R-:W-:Y:S05]  /*6390*/  BRA `(.L_x_115) ;  /* 0xfffffffc00ec7947 */ /* 0x000fea000383ffff */
.L_x_103:
[----:B------:R-:W-:-:S06]  /*63a0*/  UISETP.GE.AND UP0, UPT, UR6, 0x4, UPT ;  /* 0x000000040600788c */ /* 0x000fcc000bf06270 */
[----:B------:R-:W-:-:S13]  /*63b0*/  PLOP3.LUT P0, PT, PT, PT, UP0, 0x80, 0x8 ;  /* 0x000000000008781c */ /* 0x000fda0003f0f008 */
[----:B---3--:R-:W-:Y:S05]  /*63c0*/  @!P0 EXIT ;  /* 0x000000000000894d */ /* 0x008fea0003800000 */
[----:B------:R-:W-:Y:S01]  /*63d0*/  BAR.SYNC.DEFER_BLOCKING 0x6, 0xa0 ;  /* 0x0182800000007b1d */ /* 0x000fe20000010000 */
[C---:B------:R-:W-:Y:S01]  /*63e0*/  IMAD.SHL.U32 R2, R93.reuse, 0x20, RZ ;  /* 0x000000205d027824 */ /* 0x040fe200078e00ff */
[C---:B------:R-:W-:Y:S01]  /*63f0*/  LOP3.LUT R94, R93.reuse, 0x2, RZ, 0xc0, !PT ;  /* 0x000000025d5e7812 */ /* 0x040fe200078ec0ff */
[C---:B------:R-:W-:Y:S01]  /*6400*/  IMAD.SHL.U32 R99, R93.reuse, 0x4, RZ ;  /* 0x000000045d637824 */ /* 0x040fe200078e00ff */
[C---:B------:R-:W-:Y:S01]  /*6410*/  LOP3.LUT R100, R93.reuse, 0x60, RZ, 0xc0, !PT ;  /* 0x000000605d647812 */ /* 0x040fe200078ec0ff */
[C---:B------:R-:W-:Y:S01]  /*6420*/  IMAD.U32 R46, R93.reuse, 0x10000, RZ ;  /* 0x000100005d2e7824 */ /* 0x040fe200078e00ff */
[----:B------:R-:W-:Y:S02]  /*6430*/  UMOV UR49, 0x400 ;  /* 0x0000040000317882 */ /* 0x000fe40000000000 */
[----:B------:R-:W1:Y:S01]  /*6440*/  LDC R91, c[0x0][0x370] ;  /* 0x0000dc00ff5b7b82 */ /* 0x000e620000000800 */
[----:B------:R-:W-:Y:S01]  /*6450*/  ULEA UR49, UR45, UR49, 0x18 ;  /* 0x000000312d317291 */ /* 0x000fe2000f8ec0ff */
[----:B------:R-:W-:Y:S01]  /*6460*/  LOP3.LUT R3, R2, 0xc0, RZ, 0xc0, !PT ;  /* 0x000000c002037812 */ /* 0x000fe200078ec0ff */
[----:B------:R-:W-:Y:S01]  /*6470*/  IMAD.MOV.U32 R45, RZ, RZ, RZ ;  /* 0x000000ffff2d7224 */ /* 0x000fe200078e00ff */
[----:B------:R-:W-:Y:S01]  /*6480*/  LOP3.LUT R93, R93, 0x4, RZ, 0xc0, !PT ;  /* 0x000000045d5d7812 */ /* 0x000fe200078ec0ff */
[----:B------:R-:W-:Y:S01]  /*6490*/  UIADD3 UR53, UPT, UPT, UR49, 0x400, URZ ;  /* 0x0000040031357890 */ /* 0x000fe2000fffe0ff */
[----:B------:R-:W-:-:S02]  /*64a0*/  LOP3.LUT R99, R3, 0x18, R99, 0xf8, !PT ;  /* 0x0000001803637812 */ /* 0x000fc400078ef863 */
[----:B------:R-:W-:Y:S01]  /*64b0*/  CS2R R96, SRZ ;  /* 0x0000000000607805 */ /* 0x000fe2000001ff00 */
[----:B------:R-:W2:Y:S01]  /*64c0*/  LDC R42, c[0x0][0xf0c] ;  /* 0x0003c300ff2a7b82 */ /* 0x000ea20000000800 */
[----:B------:R-:W-:Y:S01]  /*64d0*/  LOP3.LUT R46, R46, 0x600000, RZ, 0xc0, !PT ;  /* 0x006000002e2e7812 */ /* 0x000fe200078ec0ff */
[----:B------:R-:W-:Y:S01]  /*64e0*/  IMAD.MOV.U32 R103, RZ, RZ, RZ ;  /* 0x000000ffff677224 */ /* 0x000fe200078e00ff */
[----:B------:R-:W-:Y:S01]  /*64f0*/  IADD3 R98, PT, PT, -R93, 0x2, RZ ;  /* 0x000000025d627810 */ /* 0x000fe20007ffe1ff */
[----:B------:R-:W-:Y:S01]  /*6500*/  IMAD.MOV R94, RZ, RZ, -R94 ;  /* 0x000000ffff5e7224 */ /* 0x000fe200078e0a5e */
[----:B------:R-:W-:Y:S01]  /*6510*/  LOP3.LUT R99, R99, 0xf20, R2, 0xf8, !PT ;  /* 0x00000f2063637812 */ /* 0x000fe200078ef802 */
[----:B------:R-:W-:Y:S01]  /*6520*/  IMAD.MOV R93, RZ, RZ, -R93 ;  /* 0x000000ffff5d7224 */ /* 0x000fe200078e0a5d */
[----:B------:R-:W3:Y:S01]  /*6530*/  LDCU.64 UR54, c[0x0][0x348] ;  /* 0x00006900ff3677ac */ /* 0x000ee20008000a00 */
[----:B------:R-:W4:Y:S01]  /*6540*/  LDC R89, c[0x0][0xf20] ;  /* 0x0003c800ff597b82 */ /* 0x000f220000000800 */
[----:B------:R-:W3:Y:S01]  /*6550*/  LDS R0, [UR49+0x290] ;  /* 0x00029031ff007984 */ /* 0x000ee20008000800 */
[----:B------:R-:W-:Y:S01]  /*6560*/  IMAD.SHL.U32 R98, R98, 0x10, RZ ;  /* 0x0000001062627824 */ /* 0x000fe200078e00ff */
[----:B------:R-:W-:Y:S01]  /*6570*/  LEA R99, R99, UR53, 0x1 ;  /* 0x0000003563637c11 */ /* 0x000fe2000f8e08ff */
[----:B------:R-:W-:Y:S01]  /*6580*/  UMOV UR52, 0x1 ;  /* 0x0000000100347882 */ /* 0x000fe20000000000 */
[----:B------:R-:W-:Y:S01]  /*6590*/  UMOV UR56, URZ ;  /* 0x000000ff00387c82 */ /* 0x000fe20008000000 */
[----:B------:R-:W1:Y:S02]  /*65a0*/  LDCU.64 UR40, c[0x0][0xc88] ;  /* 0x00019100ff2877ac */ /* 0x000e640008000a00 */
[----:B------:R-:W1:Y:S01]  /*65b0*/  LDC R41, c[0x0][0xf30] ;  /* 0x0003cc00ff297b82 */ /* 0x000e620000000800 */
[----:B------:R-:W1:Y:S01]  /*65c0*/  LDCU.64 UR42, c[0x0][0xc90] ;  /* 0x00019200ff2a77ac */ /* 0x000e620008000a00 */
[----:B------:R-:W-:Y:S01]  /*65d0*/  UMOV UR51, URZ ;  /* 0x000000ff00337c82 */ /* 0x000fe20008000000 */
[----:B------:R-:W-:-:S05]  /*65e0*/  UMOV UR50, URZ ;  /* 0x000000ff00327c82 */ /* 0x000fca0008000000 */
[----:B------:R-:W1:Y:S08]  /*65f0*/  LDC.64 R84, c[0x0][0xf10] ;  /* 0x0003c400ff547b82 */ /* 0x000e700000000a00 */
[----:B------:R-:W1:Y:S08]  /*6600*/  LDC.64 R38, c[0x0][0xf18] ;  /* 0x0003c600ff267b82 */ /* 0x000e700000000a00 */
[----:B------:R-:W1:Y:S08]  /*6610*/  LDC.64 R36, c[0x0][0xf28] ;  /* 0x0003ca00ff247b82 */ /* 0x000e700000000a00 */
[----:B------:R-:W1:Y:S01]  /*6620*/  LDC.64 R82, c[0x0][0xcb0] ;  /* 0x00032c00ff527b82 */ /* 0x000e620000000a00 */
[----:B---3--:R-:W-:-:S07]  /*6630*/  IMAD.IADD R46, R0, 0x1, R46 ;  /* 0x00000001002e7824 */ /* 0x008fce00078e022e */
[----:B------:R-:W3:Y:S08]  /*6640*/  LDC.64 R80, c[0x0][0xca8] ;  /* 0x00032a00ff507b82 */ /* 0x000ef00000000a00 */
[----:B--2-4-:R-:W1:Y:S02]  /*6650*/  LDC R90, c[0x0][0x374] ;  /* 0x0000dd00ff5a7b82 */ /* 0x014e640000000800 */
.L_x_146:
[C---:B------:R-:W-:Y:S02]  /*6660*/  LEA R0, R103.reuse, UR49, 0x3 ;  /* 0x0000003167007c11 */ /* 0x040fe4000f8e18ff */
[----:B------:R-:W-:Y:S02]  /*6670*/  SHF.L.U32 R2, R96, 0x1f, RZ ;  /* 0x0000001f60027819 */ /* 0x000fe400000006ff */
[----:B------:R-:W-:Y:S02]  /*6680*/  LEA R16, R103, UR49, 0x4 ;  /* 0x0000003167107c11 */ /* 0x000fe4000f8e20ff */
[----:B------:R-:W2:Y:S02]  /*6690*/  SYNCS.PHASECHK.TRANS64.TRYWAIT P0, [R0+URZ+0x200], R2 ;  /* 0x00020002000075a7 */ /* 0x000ea400080011ff */
[----:B--2---:R-:W-:Y:S05]  /*66a0*/  @!P0 BRA `(.L_x_116) ;  /* 0x0000003800888947 */ /* 0x004fea0003800000 */
.L_x_232:
[----:B------:R-:W4:Y:S01]  /*66b0*/  LDC.64 R10, c[0x0][0xf10] ;  /* 0x0003c400ff0a7b82 */ /* 0x000f220000000a00 */
[----:B------:R-:W3:Y:S01]  /*66c0*/  LDS.128 R16, [R16+0x270] ;  /* 0x0002700010107984 */ /* 0x000ee20000000c00 */
[----:B-1----:R-:W-:Y:S01]  /*66d0*/  ISETP.NE.AND P1, PT, R41, 0x1, PT ;  /* 0x000000012900780c */ /* 0x002fe20003f25270 */
[----:B--2---:R-:W-:Y:S01]  /*66e0*/  VIADD R0, R0, 0x210 ;  /* 0x0000021000007836 */ /* 0x004fe20000000000 */
[----:B------:R-:W-:Y:S04]  /*66f0*/  ISETP.GE.AND P0, PT, R40, 0x1, PT ;  /* 0x000000012800780c */ /* 0x000fe80003f06270 */
[----:B------:R-:W1:Y:S01]  /*6700*/  LDC.64 R8, c[0x0][0xf18] ;  /* 0x0003c600ff087b82 */ /* 0x000e620000000a00 */
[----:B------:R-:W-:Y:S01]  /*6710*/  PRMT R0, RZ, 0x654, R0 ;  /* 0x00000654ff007816 */ /* 0x000fe20000000000 */
[----:B------:R-:W-:Y:S01]  /*6720*/  @!PT LDS RZ, [RZ] ;  /* 0x00000000fffff984 */ /* 0x000fe20000000800 */
[----:B------:R-:W-:Y:S01]  /*6730*/  @!PT LDS RZ, [RZ] ;  /* 0x00000000fffff984 */ /* 0x000fe20000000800 */
[----:B------:R-:W-:Y:S01]  /*6740*/  @!PT LDS RZ, [RZ] ;  /* 0x00000000fffff984 */ /* 0x000fe20000000800 */
[----:B------:R-:W-:Y:S01]  /*6750*/  @!PT LDS RZ, [RZ] ;  /* 0x00000000fffff984 */ /* 0x000fe20000000800 */
[----:B------:R2:W-:Y:S06]  /*6760*/  MEMBAR.ALL.CTA ;  /* 0x0000000000007992 */ /* 0x0005ec0000008000 */
[----:B--2---:R-:W2:Y:S01]  /*6770*/  FENCE.VIEW.ASYNC.S ;  /* 0x00000000000073c6 */ /* 0x004ea20000000000 */
[----:B------:R-:W1:Y:S08]  /*6780*/  @!P1 LDC R12, c[0x0][0xf20] ;  /* 0x0003c800ff0c9b82 */ /* 0x000e700000000800 */
[----:B------:R-:W1:Y:S01]  /*6790*/  @!P1 LDC R7, c[0x0][0xf0c] ;  /* 0x0003c300ff079b82 */ /* 0x000e620000000800 */
[----:B--2---:R2:W-:Y:S01]  /*67a0*/  SYNCS.ARRIVE.TRANS64.RED.A1T0 RZ, [R0+URZ], RZ ;  /* 0x000000ff00ff79a7 */ /* 0x0045e200081004ff */
[----:B---3--:R-:W-:Y:S04]  /*67b0*/  LOP3.LUT P4, RZ, R18, 0x1, RZ, 0xc0, !PT ;  /* 0x0000000112ff7812 */ /* 0x008fe8000788c0ff */
[----:B------:R-:W-:Y:S09]  /*67c0*/  P2R R101, PR, RZ, 0x10 ;  /* 0x00000010ff657803 */ /* 0x000ff20000000000 */
[----:B------:R-:W-:Y:S02]  /*67d0*/  @P4 MOV R44, R16 ;  /* 0x00000010002c4202 */ /* 0x000fe40000000f00 */
[----:B------:R-:W-:Y:S01]  /*67e0*/  @P4 LOP3.LUT R43, R17, 0xffff, RZ, 0xc0, !PT ;  /* 0x0000ffff112b4812 */ /* 0x000fe200078ec0ff */
[----:B--2-4-:R-:W-:Y:S06]  /*67f0*/  @!P0 BRA `(.L_x_117) ;  /* 0x0000000000a48947 */ /* 0x014fec0003800000 */
[----:B------:R-:W-:Y:S01]  /*6800*/  IMAD.HI.U32 R0, R90, R39, RZ ;  /* 0x000000275a007227 */ /* 0x000fe200078e00ff */
[----:B------:R-:W-:Y:S02]  /*6810*/  ISETP.NE.AND P0, PT, R38, 0x1, PT ;  /* 0x000000012600780c */ /* 0x000fe40003f05270 */
[----:B------:R-:W-:Y:S01]  /*6820*/  ISETP.NE.AND P2, PT, R40, 0x1, PT ;  /* 0x000000012800780c */ /* 0x000fe20003f45270 */
[----:B------:R-:W-:Y:S01]  /*6830*/  IMAD.HI.U32 R4, R91, R84, RZ ;  /* 0x000000545b047227 */ /* 0x000fe200078e00ff */
[----:B------:R-:W-:Y:S02]  /*6840*/  SHF.R.U32.HI R0, RZ, R89, R0 ;  /* 0x00000059ff007219 */ /* 0x000fe40000011600 */
[----:B------:R-:W-:Y:S01]  /*6850*/  ISETP.NE.AND P3, PT, R42, 0x1, PT ;  /* 0x000000012a00780c */ /* 0x000fe20003f65270 */
[----:B------:R-:W-:Y:S01]  /*6860*/  IMAD.HI.U32 R6, R43, R39, RZ ;  /* 0x000000272b067227 */ /* 0x000fe200078e00ff */
[-C--:B------:R-:W-:Y:S02]  /*6870*/  SHF.R.U32.HI R4, RZ, R85.reuse, R4 ;  /* 0x00000055ff047219 */ /* 0x080fe40000011604 */
        /* <DEDUP_REMOVED lines=14> */
[C---:B------:R-:W-:Y:S03]  /*6960*/  IMAD.HI.U32 R0, R3.reuse, R36, RZ ;  /* 0x0000002403007227 */ /* 0x040fe600078e00ff */
[C---:B------:R-:W-:Y:S02]  /*6970*/  ISETP.GE.OR P0, PT, R2.reuse, R5, P0 ;  /* 0x000000050200720c */ /* 0x040fe40000706670 */
[----:B------:R-:W-:Y:S04]  /*6980*/  SHF.R.U32.HI R0, RZ, R37, R0 ;  /* 0x00000025ff007219 */ /* 0x000fe80000011600 */
[C---:B------:R-:W-:Y:S05]  /*6990*/  SEL R6, R3.reuse, R0, !P2 ;  /* 0x0000000003067207 */ /* 0x040fea0005000000 */
        /* <DEDUP_REMOVED lines=14> */
[----:B------:R-:W-:Y:S07]  /*6a80*/  IMAD R43, R3, R38, R43 ;  /* 0x00000026032b7224 */ /* 0x000fee00078e022b */
.L_x_117:
[----:B------:R-:W-:Y:S01]  /*6a90*/  @!P1 IMAD.HI.U32 R0, R44, R10, RZ ;  /* 0x0000000a2c009227 */ /* 0x000fe200078e00ff */
[----:B-1----:R-:W-:Y:S01]  /*6aa0*/  @!P1 ISETP.NE.AND P0, PT, R8, 0x1, PT ;  /* 0x000000010800980c */ /* 0x002fe20003f05270 */
[----:B------:R-:W-:Y:S01]  /*6ab0*/  ULOP3.LUT UP0, URZ, UR53, 0x1b0, URZ, 0xc0, !UPT ;  /* 0x000001b035ff7892 */ /* 0x000fe2000f80c0ff */
[----:B------:R-:W-:Y:S01]  /*6ac0*/  @!P1 ISETP.NE.AND P2, PT, R7, 0x1, PT ;  /* 0x000000010700980c */ /* 0x000fe20003f45270 */
[----:B------:R-:W-:Y:S01]  /*6ad0*/  @!P1 IMAD.HI.U32 R2, R43, R9, RZ ;  /* 0x000000092b029227 */ /* 0x000fe200078e00ff */
[----:B------:R-:W-:Y:S01]  /*6ae0*/  @!P1 SHF.R.U32.HI R0, RZ, R11, R0 ;  /* 0x0000000bff009219 */ /* 0x000fe20000011600 */
[----:B------:R-:W-:Y:S01]  /*6af0*/  USHF.L.U32 UR38, UR27, 0x7, URZ ;  /* 0x000000071b267899 */ /* 0x000fe200080006ff */
[----:B------:R-:W-:Y:S01]  /*6b00*/  R2UR UR37, R24 ;  /* 0x00000000182572ca */ /* 0x000fe200000e0000 */
[----:B------:R-:W-:Y:S01]  /*6b10*/  VIADD R103, R103, 0x1 ;  /* 0x0000000167677836 */ /* 0x000fe20000000000 */
[----:B------:R-:W-:Y:S02]  /*6b20*/  @!P1 SHF.R.U32.HI R2, RZ, R12, R2 ;  /* 0x0000000cff029219 */ /* 0x000fe40000011602 */
[----:B------:R-:W-:Y:S02]  /*6b30*/  @!P1 SEL R3, R44, R0, !P2 ;  /* 0x000000002c039207 */ /* 0x000fe40005000000 */
[----:B------:R-:W-:Y:S02]  /*6b40*/  @!P1 SEL R2, R43, R2, !P0 ;  /* 0x000000022b029207 */ /* 0x000fe40004000000 */
[----:B------:R-:W-:Y:S03]  /*6b50*/  @P4 SHF.R.U32.HI R95, RZ, 0x10, R17 ;  /* 0x00000010ff5f4819 */ /* 0x000fe60000011611 */
[----:B------:R-:W-:Y:S02]  /*6b60*/  @!P1 IMAD.IADD R0, R2, 0x1, -R3 ;  /* 0x0000000102009824 */ /* 0x000fe400078e0a03 */
[----:B------:R-:W-:Y:S01]  /*6b70*/  @!P1 IMAD.IADD R2, R3, 0x1, -R2 ;  /* 0x0000000103029824 */ /* 0x000fe200078e0a02 */
[----:B------:R-:W-:Y:S01]  /*6b80*/  USHF.L.U32 UR37, UR37, 0x6, URZ ;  /* 0x0000000625257899 */ /* 0x000fe200080006ff */
[----:B------:R-:W-:Y:S02]  /*6b90*/  @!P1 IMAD R44, R0, R7, R44 ;  /* 0x00000007002c9224 */ /* 0x000fe400078e022c */
[----:B------:R-:W-:Y:S01]  /*6ba0*/  @!P1 IMAD R43, R2, R8, R43 ;  /* 0x00000008022b9224 */ /* 0x000fe200078e022b */
[----:B------:R-:W-:Y:S08]  /*6bb0*/  BRA.U !UP0, `(.L_x_118) ;  /* 0x00000001087c7547 */ /* 0x000ff0000b800000 */
[----:B------:R-:W1:Y:S01]  /*6bc0*/  LDCU.64 UR8, c[0x4][0x80] ;  /* 0x01001000ff0877ac */ /* 0x000e620008000a00 */
[----:B------:R-:W-:Y:S01]  /*6bd0*/  MOV R2, 0x0 ;  /* 0x0000000000027802 */ /* 0x000fe20000000f00 */
[----:B------:R-:W-:Y:S02]  /*6be0*/  HFMA2 R12, -RZ, RZ, 0, 5.9604644775390625e-08 ;  /* 0x00000001ff0c7431 */ /* 0x000fe400000001ff */
[----:B------:R-:W-:Y:S01]  /*6bf0*/  IMAD.MOV.U32 R8, RZ, RZ, 0x70 ;  /* 0x00000070ff087424 */ /* 0x000fe200078e00ff */
[----:B------:R2:W3:Y:S01]  /*6c00*/  LDC.64 R14, c[0x4][R2] ;  /* 0x01000000020e7b82 */ /* 0x0004e20000000a00 */
[----:B------:R-:W4:Y:S01]  /*6c10*/  LDCU.64 UR6, c[0x4][0x88] ;  /* 0x01001100ff0677ac */ /* 0x000f220008000a00 */
[----:B------:R-:W-:Y:S01]  /*6c20*/  IMAD.MOV.U32 R13, RZ, RZ, RZ ;  /* 0x000000ffff0d7224 */ /* 0x000fe200078e00ff */
[----:B------:R-:W2:Y:S01]  /*6c30*/  LDCU.64 UR4, c[0x4][0x8] ;  /* 0x01000100ff0477ac */ /* 0x000ea20008000a00 */
[----:B-1----:R-:W-:Y:S01]  /*6c40*/  MOV R5, UR9 ;  /* 0x0000000900057c02 */ /* 0x002fe20008000f00 */
[----:B------:R-:W-:Y:S01]  /*6c50*/  IMAD.U32 R4, RZ, RZ, UR8 ;  /* 0x00000008ff047e24 */ /* 0x000fe2000f8e00ff */
[----:B----4-:R-:W-:Y:S01]  /*6c60*/  MOV R7, UR7 ;  /* 0x0000000700077c02 */ /* 0x010fe20008000f00 */
[----:B------:R-:W-:Y:S01]  /*6c70*/  IMAD.U32 R6, RZ, RZ, UR6 ;  /* 0x00000006ff067e24 */ /* 0x000fe2000f8e00ff */
[----:B--2---:R-:W-:Y:S01]  /*6c80*/  MOV R11, UR5 ;  /* 0x00000005000b7c02 */ /* 0x004fe20008000f00 */
[----:B------:R-:W-:Y:S02]  /*6c90*/  IMAD.U32 R10, RZ, RZ, UR4 ;  /* 0x00000004ff0a7e24 */ /* 0x000fe4000f8e00ff */
[----:B------:R-:W-:Y:S07]  /*6ca0*/  LEPC R20, `(.L_x_119) ;  /* 0x000000001014794e */ /* 0x000fee0000000000 */
[----:B---3-5:R-:W-:Y:S05]  /*6cb0*/  CALL.ABS.NOINC R14 ;  /* 0x000000000e007343 */ /* 0x028fea0003c00000 */
.L_x_119:
[----:B------:R-:W1:Y:S01]  /*6cc0*/  LDCU.64 UR8, c[0x4][0x80] ;  /* 0x01001000ff0877ac */ /* 0x000e620008000a00 */
[----:B------:R-:W2:Y:S01]  /*6cd0*/  LDC.64 R2, c[0x4][R2] ;  /* 0x0100000002027b82 */ /* 0x000ea20000000a00 */
[----:B------:R-:W-:Y:S02]  /*6ce0*/  HFMA2 R12, -RZ, RZ, 0, 5.9604644775390625e-08 ;  /* 0x00000001ff0c7431 */ /* 0x000fe400000001ff */
[----:B------:R-:W-:Y:S02]  /*6cf0*/  IMAD.MOV.U32 R8, RZ, RZ, 0x70 ;  /* 0x00000070ff087424 */ /* 0x000fe400078e00ff */
[----:B------:R-:W-:Y:S01]  /*6d00*/  IMAD.MOV.U32 R13, RZ, RZ, RZ ;  /* 0x000000ffff0d7224 */ /* 0x000fe200078e00ff */
[----:B------:R-:W3:Y:S01]  /*6d10*/  LDCU.64 UR6, c[0x4][0x88] ;  /* 0x01001100ff0677ac */ /* 0x000ee20008000a00 */
[----:B------:R-:W4:Y:S01]  /*6d20*/  LDCU.64 UR4, c[0x4][0x8] ;  /* 0x01000100ff0477ac */ /* 0x000f220008000a00 */
[----:B-1----:R-:W-:Y:S02]  /*6d30*/  MOV R4, UR8 ;  /* 0x0000000800047c02 */ /* 0x002fe40008000f00 */
[----:B------:R-:W-:Y:S02]  /*6d40*/  MOV R5, UR9 ;  /* 0x0000000900057c02 */ /* 0x000fe40008000f00 */
[----:B---3--:R-:W-:Y:S01]  /*6d50*/  MOV R7, UR7 ;  /* 0x0000000700077c02 */ /* 0x008fe20008000f00 */
[----:B------:R-:W-:Y:S01]  /*6d60*/  IMAD.U32 R6, RZ, RZ, UR6 ;  /* 0x00000006ff067e24 */ /* 0x000fe2000f8e00ff */
[----:B----4-:R-:W-:Y:S01]  /*6d70*/  MOV R11, UR5 ;  /* 0x00000005000b7c02 */ /* 0x010fe20008000f00 */
[----:B------:R-:W-:Y:S02]  /*6d80*/  IMAD.U32 R10, RZ, RZ, UR4 ;  /* 0x00000004ff0a7e24 */ /* 0x000fe4000f8e00ff */
[----:B------:R-:W-:Y:S07]  /*6d90*/  LEPC R20, `(.L_x_118) ;  /* 0x000000001014794e */ /* 0x000fee0000000000 */
[----:B--2---:R-:W-:Y:S05]  /*6da0*/  CALL.ABS.NOINC R2 ;  /* 0x0000000002007343 */ /* 0x004fea0003c00000 */
.L_x_118:
[----:B------:R-:W-:Y:S01]  /*6db0*/  ISETP.NE.U32.AND P4, PT, R82, RZ, PT ;  /* 0x000000ff5200720c */ /* 0x000fe20003f85070 */
[----:B------:R-:W-:Y:S01]  /*6dc0*/  UISETP.NE.AND UP2, UPT, UR48, URZ, UPT ;  /* 0x000000ff3000728c */ /* 0x000fe2000bf45270 */
[----:B------:R-:W-:Y:S01]  /*6dd0*/  ISETP.NE.U32.AND P2, PT, RZ, UR40, PT ;  /* 0x00000028ff007c0c */ /* 0x000fe2000bf45070 */
[----:B------:R-:W-:Y:S01]  /*6de0*/  UISETP.NE.U32.AND UP1, UPT, UR42, URZ, UPT ;  /* 0x000000ff2a00728c */ /* 0x000fe2000bf25070 */
[----:B------:R-:W-:Y:S01]  /*6df0*/  ISETP.NE.AND.EX P4, PT, R83, RZ, PT, P4 ;  /* 0x000000ff5300720c */ /* 0x000fe20003f85340 */
[----:B------:R-:W-:Y:S01]  /*6e00*/  UPLOP3.LUT UP0, UPT, UPT, UPT, UPT, 0x40, 0x4 ;  /* 0x000000000004789c */ /* 0x000fe20003f0e870 */
[----:B------:R-:W-:Y:S01]  /*6e10*/  ISETP.NE.AND.EX P2, PT, RZ, UR41, PT, P2 ;  /* 0x00000029ff007c0c */ /* 0x000fe2000bf45320 */
[----:B------:R-:W-:Y:S01]  /*6e20*/  UISETP.NE.AND.EX UP1, UPT, UR43, URZ, UPT, UP1 ;  /* 0x000000ff2b00728c */ /* 0x000fe2000bf25310 */
[----:B------:R-:W-:Y:S04]  /*6e30*/  PLOP3.LUT P1, PT, PT, PT, UP2, 0x80, 0x8 ;  /* 0x000000000008781c */ /* 0x000fe80003f2f028 */
[----:B------:R-:W-:Y:S06]  /*6e40*/  @UP2 UPLOP3.LUT UP0, UPT, UPT, UPT, UP1, 0x80, 0x8 ;  /* 0x000000000008289c */ /* 0x000fec0003f0f010 */
[----:B------:R-:W-:Y:S01]  /*6e50*/  PLOP3.LUT P0, PT, PT, PT, UP0, 0x80, 0x8 ;  /* 0x000000000008781c */ /* 0x000fe20003f0f008 */
[----:B------:R-:W-:Y:S01]  /*6e60*/  @!UPT UIADD3 URZ, UPT, UPT, URZ, URZ, URZ ;  /* 0x000000fffffff290 */ /* 0x000fe2000fffe0ff */
[----:B------:R-:W-:Y:S11]  /*6e70*/  BRA.U !UP1, `(.L_x_120) ;  /* 0x0000000109387547 */ /* 0x000ff6000b800000 */
[----:B------:R-:W-:Y:S01]  /*6e80*/  UISETP.NE.U32.AND UP0, UPT, UR40, URZ, UPT ;  /* 0x000000ff2800728c */ /* 0x000fe2000bf05070 */
[----:B------:R-:W-:Y:S02]  /*6e90*/  HFMA2 R0, -RZ, RZ, 0, 5.9604644775390625e-08 ;  /* 0x00000001ff007431 */ /* 0x000fe400000001ff */
[----:B------:R-:W-:Y:S01]  /*6ea0*/  IMAD.MOV.U32 R88, RZ, RZ, 0x1 ;  /* 0x00000001ff587424 */ /* 0x000fe200078e00ff */
[----:B------:R-:W-:Y:S06]  /*6eb0*/  UISETP.NE.AND.EX UP0, UPT, UR41, URZ, UPT, UP0 ;  /* 0x000000ff2900728c */ /* 0x000fec000bf05300 */
[----:B------:R-:W-:Y:S05]  /*6ec0*/  PLOP3.LUT P3, PT, PT, PT, UP0, 0x80, 0x8 ;  /* 0x000000000008781c */ /* 0x000fea0003f6f008 */
[----:B------:R-:W1:Y:S01]  /*6ed0*/  @UP0 LDCU.64 UR6, c[0x0][0xc88] ;  /* 0x00019100ff0607ac */ /* 0x000e620008000a00 */
[----:B------:R-:W-:Y:S07]  /*6ee0*/  @UP0 UIMAD UR4, UR44, UR42, URZ ;  /* 0x0000002a2c0402a4 */ /* 0x000fee000f8e02ff */
[----:B------:R-:W-:Y:S01]  /*6ef0*/  @!P3 PRMT R88, R0, 0x7610, R88 ;  /* 0x000076100058b816 */ /* 0x000fe20000000058 */
[----:B-1----:R-:W-:Y:S03]  /*6f00*/  @UP0 UIMAD.WIDE UR6, UR4, 0x4, UR6 ;  /* 0x00000004040608a5 */ /* 0x002fe6000f8e0206 */
[----:B------:R-:W1:Y:S03]  /*6f10*/  @!UP0 LDCU UR4, c[0x0][0xc80] ;  /* 0x00019000ff0487ac */ /* 0x000e660008000800 */
[----:B------:R-:W-:Y:S01]  /*6f20*/  IMAD.U32 R2, RZ, RZ, UR6 ;  /* 0x00000006ff027e24 */ /* 0x000fe2000f8e00ff */
[----:B------:R-:W-:Y:S05]  /*6f30*/  MOV R3, UR7 ;  /* 0x0000000700037c02 */ /* 0x000fea0008000f00 */
[----:B-----5:R2:W5:Y:S02]  /*6f40*/  @P3 LDG.E R49, desc[UR46][R2.64] ;  /* 0x0000002e02313981 */ /* 0x020564000c1e1900 */
[----:B-12---:R-:W-:Y:S02]  /*6f50*/  @!P3 IMAD.U32 R49, RZ, RZ, UR4 ;  /* 0x00000004ff31be24 */ /* 0x006fe4000f8e00ff */
.L_x_120:
[----:B------:R-:W-:Y:S05]  /*6f60*/  @!P4 BRA `(.L_x_121) ;  /* 0x000000000020c947 */ /* 0x000fea0003800000 */
[----:B------:R-:W-:Y:S04]  /*6f70*/  ISETP.NE.U32.AND P3, PT, R80, RZ, PT ;  /* 0x000000ff5000720c */ /* 0x000fe80003f65070 */
[----:B------:R-:W-:Y:S11]  /*6f80*/  ISETP.NE.AND.EX P3, PT, R81, RZ, PT, P3 ;  /* 0x000000ff5100720c */ /* 0x000ff60003f65330 */
[----:B------:R-:W-:Y:S02]  /*6f90*/  @!UPT UIADD3 URZ, UPT, UPT, URZ, URZ, URZ ;  /* 0x000000fffffff290 */ /* 0x000fe4000fffe0ff */
[----:B------:R-:W1:Y:S01]  /*6fa0*/  @P3 LDC.64 R2, c[0x0][0xca8] ;  /* 0x00032a00ff023b82 */ /* 0x000e620000000a00 */
[----:B------:R-:W-:Y:S04]  /*6fb0*/  @P3 IMAD R0, R82, UR44, RZ ;  /* 0x0000002c52003c24 */ /* 0x000fe8000f8e02ff */
[----:B-1----:R-:W-:Y:S05]  /*6fc0*/  @P3 IMAD.WIDE R2, R0, 0x4, R2 ;  /* 0x0000000400023825 */ /* 0x002fea00078e0202 */
[----:B-----5:R1:W5:Y:S02]  /*6fd0*/  @P3 LDG.E R47, desc[UR46][R2.64] ;  /* 0x0000002e022f3981 */ /* 0x020364000c1e1900 */
[----:B-1----:R-:W2:Y:S02]  /*6fe0*/  @!P3 LDC R47, c[0x0][0xca0] ;  /* 0x00032800ff2fbb82 */ /* 0x002ea40000000800 */
.L_x_121:
[----:B-----5:R-:W-:Y:S01]  /*6ff0*/  FSETP.NEU.AND P3, PT, R49, RZ, PT ;  /* 0x000000ff3100720b */ /* 0x020fe20003f6d000 */
[----:B------:R-:W-:Y:S01]  /*7000*/  ULOP3.LUT UR4, UR52, 0x1, URZ, 0x3c, !UPT ;  /* 0x0000000134047892 */ /* 0x000fe2000f8e3cff */
[----:B------:R-:W-:Y:S01]  /*7010*/  SEL R4, RZ, 0xffffffff, P2 ;  /* 0xffffffffff047807 */ /* 0x000fe20001000000 */
[----:B------:R-:W-:Y:S01]  /*7020*/  IMAD.U32 R72, RZ, RZ, UR56 ;  /* 0x00000038ff487e24 */ /* 0x000fe2000f8e00ff */
[----:B------:R-:W-:Y:S01]  /*7030*/  @P1 LOP3.LUT P2, RZ, R88, 0xff, RZ, 0xc0, !PT ;  /* 0x000000ff58ff1812 */ /* 0x000fe2000784c0ff */
[----:B------:R-:W-:Y:S01]  /*7040*/  IMAD.SHL.U32 R106, R94, 0x10, RZ ;  /* 0x000000105e6a7824 */ /* 0x000fe200078e00ff */
[----:B------:R-:W-:Y:S01]  /*7050*/  @P1 SEL R0, RZ, 0xffffffff, P3 ;  /* 0xffffffffff001807 */ /* 0x000fe20001800000 */
[----:B------:R-:W-:Y:S01]  /*7060*/  IMAD.U32 R107, RZ, RZ, UR4 ;  /* 0x00000004ff6b7e24 */ /* 0x000fe2000f8e00ff */
[----:B------:R-:W-:Y:S01]  /*7070*/  LEA R73, R45, UR49, 0x3 ;  /* 0x000000312d497c11 */ /* 0x000fe2000f8e18ff */
[----:B------:R-:W-:Y:S01]  /*7080*/  IMAD.SHL.U32 R72, R72, 0x2000, RZ ;  /* 0x0000200048487824 */ /* 0x000fe200078e00ff */
[----:B------:R-:W-:Y:S01]  /*7090*/  @P0 SEL R0, R4, R0, !P2 ;  /* 0x0000000004000207 */ /* 0x000fe20005000000 */
[----:B------:R-:W-:Y:S01]  /*70a0*/  IMAD.SHL.U32 R105, R93, 0x10, RZ ;  /* 0x000000105d697824 */ /* 0x000fe200078e00ff */
[----:B------:R-:W-:Y:S01]  /*70b0*/  PLOP3.LUT P2, PT, PT, PT, UP1, 0x80, 0x8 ;  /* 0x000000000008781c */ /* 0x000fe20003f4f018 */
[----:B------:R-:W-:Y:S01]  /*70c0*/  IMAD.IADD R67, R99, 0x1, R72 ;  /* 0x0000000163437824 */ /* 0x000fe200078e0248 */
[----:B------:R-:W-:Y:S01]  /*70d0*/  @P1 LOP3.LUT R0, R0, 0x1, RZ, 0xc0, !PT ;  /* 0x0000000100001812 */ /* 0x000fe200078ec0ff */
[----:B------:R-:W-:Y:S01]  /*70e0*/  BSSY B1, `(.L_x_122) ;  /* 0x0000039000017945 */ /* 0x000fe20003800000 */
[----:B------:R-:W-:Y:S01]  /*70f0*/  LOP3.LUT P4, R102, R88, 0xff, RZ, 0xc0, !PT ;  /* 0x000000ff58667812 */ /* 0x000fe2000788c0ff */
[----:B------:R-:W-:Y:S01]  /*7100*/  IMAD.IADD R66, R67, 0x1, R106 ;  /* 0x0000000143427824 */ /* 0x000fe200078e026a */
[----:B------:R-:W-:Y:S01]  /*7110*/  ISETP.NE.U32.OR P5, PT, R0, 0x1, !P1 ;  /* 0x000000010000780c */ /* 0x000fe20004fa5470 */
[----:B------:R-:W-:Y:S01]  /*7120*/  IMAD.U32 R0, RZ, RZ, UR56 ;  /* 0x00000038ff007e24 */ /* 0x000fe2000f8e00ff */
[----:B------:R-:W-:Y:S01]  /*7130*/  SEL R3, RZ, 0xffffffff, P3 ;  /* 0xffffffffff037807 */ /* 0x000fe20001800000 */
[----:B------:R-:W-:Y:S01]  /*7140*/  IMAD.MOV.U32 R75, RZ, RZ, 0x1 ;  /* 0x00000001ff4b7424 */ /* 0x000fe200078e00ff */
[----:B------:R-:W-:Y:S01]  /*7150*/  P2R R104, PR, RZ, 0x20 ;  /* 0x00000020ff687803 */ /* 0x000fe20000000000 */
[----:B------:R-:W-:Y:S01]  /*7160*/  IMAD R48, R45, 0x40, R46 ;  /* 0x000000402d307824 */ /* 0x000fe200078e022e */
[----:B------:R-:W-:Y:S01]  /*7170*/  LEA R0, R0, UR49, 0x3 ;  /* 0x0000003100007c11 */ /* 0x000fe2000f8e18ff */
[----:B------:R-:W-:Y:S01]  /*7180*/  IMAD.U32 R74, RZ, RZ, UR56 ;  /* 0x00000038ff4a7e24 */ /* 0x000fe2000f8e00ff */
[----:B------:R-:W-:Y:S02]  /*7190*/  @P2 SEL R3, R4, R3, !P4 ;  /* 0x0000000304032207 */ /* 0x000fe40006000000 */
[----:B------:R-:W-:Y:S02]  /*71a0*/  CS2R R78, SRZ ;  /* 0x00000000004e7805 */ /* 0x000fe4000001ff00 */
[----:B------:R-:W-:Y:S02]  /*71b0*/  CS2R R76, SRZ ;  /* 0x00000000004c7805 */ /* 0x000fe4000001ff00 */
[----:B------:R-:W-:Y:S02]  /*71c0*/  CS2R R70, SRZ ;  /* 0x0000000000467805 */ /* 0x000fe4000001ff00 */
[----:B------:R-:W-:Y:S02]  /*71d0*/  LOP3.LUT R3, R3, 0x1, RZ, 0xc0, !PT ;  /* 0x0000000103037812 */ /* 0x000fe400078ec0ff */
[----:B------:R-:W-:Y:S02]  /*71e0*/  CS2R R68, SRZ ;  /* 0x0000000000447805 */ /* 0x000fe4000001ff00 */
[----:B------:R-:W-:Y:S02]  /*71f0*/  @P5 SHF.L.U32 R2, R107, 0x1f, RZ ;  /* 0x0000001f6b025819 */ /* 0x000fe400000006ff */
[----:B------:R-:W-:Y:S02]  /*7200*/  CS2R R62, SRZ ;  /* 0x00000000003e7805 */ /* 0x000fe4000001ff00 */
[----:B------:R-:W-:Y:S02]  /*7210*/  ISETP.NE.U32.AND P2, PT, R3, 0x1, PT ;  /* 0x000000010300780c */ /* 0x000fe40003f45070 */
[----:B------:R-:W-:Y:S01]  /*7220*/  CS2R R60, SRZ ;  /* 0x00000000003c7805 */ /* 0x000fe2000001ff00 */
[----:B------:R1:W3:Y:S01]  /*7230*/  @P5 SYNCS.PHASECHK.TRANS64.TRYWAIT P1, [R0+URZ+0x1c0], R2 ;  /* 0x0001c002000055a7 */ /* 0x0002e200080211ff */
[----:B------:R-:W-:Y:S02]  /*7240*/  CS2R R58, SRZ ;  /* 0x00000000003a7805 */ /* 0x000fe4000001ff00 */
[----:B------:R-:W-:Y:S02]  /*7250*/  P2R R108, PR, RZ, 0x4 ;  /* 0x00000004ff6c7803 */ /* 0x000fe40000000000 */
[----:B------:R-:W-:Y:S01]  /*7260*/  CS2R R56, SRZ ;  /* 0x0000000000387805 */ /* 0x000fe2000001ff00 */
[----:B------:R-:W-:Y:S02]  /*7270*/  IMAD.IADD R65, R67, 0x1, R105 ;  /* 0x0000000143417824 */ /* 0x000fe400078e0269 */
[----:B------:R-:W-:Y:S01]  /*7280*/  IMAD.IADD R64, R98, 0x1, R66 ;  /* 0x0000000162407824 */ /* 0x000fe200078e0242 */
[----:B-1----:R-:W-:Y:S04]  /*7290*/  SHF.L.U32 R2, R97, 0x1f, RZ ;  /* 0x0000001f61027819 */ /* 0x002fe800000006ff */
[----:B------:R1:W4:Y:S01]  /*72a0*/  SYNCS.PHASECHK.TRANS64.TRYWAIT P0, [R73+URZ+0x220], R2 ;  /* 0x00022002490075a7 */ /* 0x00032200080011ff */
[----:B---3--:R-:W-:Y:S01]  /*72b0*/  @P5 SEL R75, RZ, 0x1, !P1 ;  /* 0x00000001ff4b5807 */ /* 0x008fe20004800000 */
[----:B-1----:R-:W-:Y:S06]  /*72c0*/  @!P5 BRA `(.L_x_123) ;  /* 0x000000000068d947 */ /* 0x002fec0003800000 */
[----:B------:R-:W-:Y:S01]  /*72d0*/  ISETP.NE.AND P1, PT, R75, RZ, PT ;  /* 0x000000ff4b00720c */ /* 0x000fe20003f25270 */
[----:B------:R-:W-:Y:S01]  /*72e0*/  BSSY B0, `(.L_x_124) ;  /* 0x000000d000007945 */ /* 0x000fe20003800000 */
[----:B------:R-:W-:Y:S02]  /*72f0*/  CS2R R58, SRZ ;  /* 0x00000000003a7805 */ /* 0x000fe4000001ff00 */
[----:B------:R-:W-:Y:S02]  /*7300*/  CS2R R56, SRZ ;  /* 0x0000000000387805 */ /* 0x000fe4000001ff00 */
[----:B------:R-:W-:Y:S02]  /*7310*/  CS2R R62, SRZ ;  /* 0x00000000003e7805 */ /* 0x000fe4000001ff00 */
[----:B------:R-:W-:Y:S02]  /*7320*/  CS2R R60, SRZ ;  /* 0x00000000003c7805 */ /* 0x000fe4000001ff00 */
[----:B------:R-:W-:Y:S02]  /*7330*/  CS2R R70, SRZ ;  /* 0x0000000000467805 */ /* 0x000fe4000001ff00 */
[----:B------:R-:W-:Y:S02]  /*7340*/  CS2R R68, SRZ ;  /* 0x0000000000447805 */ /* 0x000fe4000001ff00 */
[----:B------:R-:W-:Y:S02]  /*7350*/  CS2R R78, SRZ ;  /* 0x00000000004e7805 */ /* 0x000fe4000001ff00 */
[----:B------:R-:W-:Y:S01]  /*7360*/  CS2R R76, SRZ ;  /* 0x00000000004c7805 */ /* 0x000fe2000001ff00 */
[----:B------:R-:W-:Y:S06]  /*7370*/  @P1 BRA `(.L_x_125) ;  /* 0x00000000000c1947 */ /* 0x000fec0003800000 */
[----:B------:R-:W-:Y:S04]  /*7380*/  SHF.L.U32 R3, R107, 0x1f, RZ ;  /* 0x0000001f6b037819 */ /* 0x000fe800000006ff */
[----:B------:R-:W1:Y:S02]  /*7390*/  SYNCS.PHASECHK.TRANS64.TRYWAIT P1, [R0+URZ+0x1c0], R3 ;  /* 0x0001c003000075a7 */ /* 0x000e6400080211ff */
[----:B-1----:R-:W-:Y:S05]  /*73a0*/  @!P1 BRA `(.L_x_126) ;  /* 0x0000002c005c9947 */ /* 0x002fea0003800000 */
.L_x_125:
[----:B------:R-:W-:Y:S05]  /*73b0*/  BSYNC B0 ;  /* 0x0000000000007941 */ /* 0x000fea0003800000 */
.L_x_124:
[----:B------:R-:W-:Y:S01]  /*73c0*/  ISETP.NE.AND P1, PT, R108, RZ, PT ;  /* 0x000000ff6c00720c */ /* 0x000fe20003f25270 */
[----:B------:R-:W-:Y:S04]  /*73d0*/  UIADD3 UR5, UPT, UPT, UR56, 0x1, URZ ;  /* 0x0000000138057890 */ /* 0x000fe8000fffe0ff */
[----:B------:R-:W-:Y:S04]  /*73e0*/  UISETP.NE.AND UP0, UPT, UR5, 0x3, UPT ;  /* 0x000000030500788c */ /* 0x000fe8000bf05270 */
[----:B------:R-:W-:Y:S02]  /*73f0*/  USEL UR4, URZ, 0x1, UP0 ;  /* 0x00000001ff047887 */ /* 0x000fe40008000000 */
[----:B------:R-:W-:Y:S02]  /*7400*/  USEL UR5, UR5, URZ, UP0 ;  /* 0x000000ff05057287 */ /* 0x000fe40008000000 */
[----:B------:R3:W1:Y:S02]  /*7410*/  @P1 LDS.128 R56, [R67] ;  /* 0x0000000043381984 */ /* 0x0006640000000c00 */
[----:B------:R-:W-:Y:S02]  /*7420*/  LOP3.LUT R107, R107, UR4, RZ, 0x3c, !PT ;  /* 0x000000046b6b7c12 */ /* 0x000fe4000f8e3cff */
[----:B------:R3:W1:Y:S01]  /*7430*/  @P1 LDS.128 R60, [R66+0x10] ;  /* 0x00001000423c1984 */ /* 0x0006620000000c00 */
[----:B------:R-:W-:Y:S03]  /*7440*/  IMAD.U32 R74, RZ, RZ, UR5 ;  /* 0x00000005ff4a7e24 */ /* 0x000fe6000f8e00ff */
[----:B------:R3:W1:Y:S04]  /*7450*/  @P1 LDS.128 R68, [R65+0x20] ;  /* 0x0000200041441984 */ /* 0x0006680000000c00 */
[----:B------:R3:W1:Y:S02]  /*7460*/  @P1 LDS.128 R76, [R64+0x10] ;  /* 0x00001000404c1984 */ /* 0x0006640000000c00 */
.L_x_123:
[----:B------:R-:W-:Y:S05]  /*7470*/  BSYNC B1 ;  /* 0x0000000000017941 */ /* 0x000fea0003800000 */
.L_x_122:
[----:B-1----:R-:W-:Y:S04]  /*7480*/  SHF.R.U32.HI R0, RZ, 0x15, R48 ;  /* 0x00000015ff007819 */ /* 0x002fe80000011630 */
[----:B------:R-:W-:Y:S01]  /*7490*/  LOP3.LUT P1, RZ, R0, 0x3, R92, 0x48, !PT ;  /* 0x0000000300ff7812 */ /* 0x000fe2000782485c */
[----:B------:R-:W-:Y:S01]  /*74a0*/  @!UPT UIADD3 URZ, UPT, UPT, URZ, URZ, URZ ;  /* 0x000000fffffff290 */ /* 0x000fe2000fffe0ff */
[----:B----4-:R-:W-:Y:S11]  /*74b0*/  @P0 BRA `(.L_x_127) ;  /* 0x0000000000080947 */ /* 0x010ff60003800000 */
[----:B------:R-:W1:Y:S02]  /*74c0*/  SYNCS.PHASECHK.TRANS64.TRYWAIT P0, [R73+URZ+0x220], R2 ;  /* 0x00022002490075a7 */ /* 0x000e6400080011ff */
[----:B-1----:R-:W-:Y:S05]  /*74d0*/  @!P0 BRA `(.L_x_128) ;  /* 0x0000002c00248947 */ /* 0x002fea0003800000 */
.L_x_127:
[----:B------:R-:W-:Y:S05]  /*74e0*/  @!P1 BRA `(.L_x_129) ;  /* 0x0000000000409947 */ /* 0x000fea0003800000 */
[----:B------:R-:W4:Y:S01]  /*74f0*/  LDCU.64 UR8, c[0x4][0x70] ;  /* 0x01000e00ff0877ac */ /* 0x000f220008000a00 */
[----:B------:R-:W-:Y:S01]  /*7500*/  MOV R3, 0x0 ;  /* 0x0000000000037802 */ /* 0x000fe20000000f00 */
[----:B------:R-:W-:Y:S02]  /*7510*/  HFMA2 R12, -RZ, RZ, 0, 5.9604644775390625e-08 ;  /* 0x00000001ff0c7431 */ /* 0x000fe400000001ff */
[----:B------:R-:W-:Y:S02]  /*7520*/  IMAD.MOV.U32 R8, RZ, RZ, 0x192 ;  /* 0x00000192ff087424 */ /* 0x000fe400078e00ff */
[----:B------:R-:W-:Y:S01]  /*7530*/  IMAD.MOV.U32 R13, RZ, RZ, RZ ;  /* 0x000000ffff0d7224 */ /* 0x000fe200078e00ff */
[----:B------:R-:W5:Y:S01]  /*7540*/  LDCU.64 UR6, c[0x4][0x78] ;  /* 0x01000f00ff0677ac */ /* 0x000f620008000a00 */
[----:B-1----:R-:W1:Y:S01]  /*7550*/  LDC.64 R2, c[0x4][R3] ;  /* 0x0100000003027b82 */ /* 0x002e620000000a00 */
[----:B------:R-:W2:Y:S01]  /*7560*/  LDCU.64 UR4, c[0x4][0x10] ;  /* 0x01000200ff0477ac */ /* 0x000ea20008000a00 */
[----:B----4-:R-:W-:Y:S01]  /*7570*/  MOV R5, UR9 ;  /* 0x0000000900057c02 */ /* 0x010fe20008000f00 */
[----:B------:R-:W-:Y:S01]  /*7580*/  IMAD.U32 R4, RZ, RZ, UR8 ;  /* 0x00000008ff047e24 */ /* 0x000fe2000f8e00ff */
[----:B-----5:R-:W-:Y:S01]  /*7590*/  MOV R7, UR7 ;  /* 0x0000000700077c02 */ /* 0x020fe20008000f00 */
[----:B------:R-:W-:Y:S01]  /*75a0*/  IMAD.U32 R6, RZ, RZ, UR6 ;  /* 0x00000006ff067e24 */ /* 0x000fe2000f8e00ff */
[----:B--2---:R-:W-:Y:S01]  /*75b0*/  MOV R11, UR5 ;  /* 0x00000005000b7c02 */ /* 0x004fe20008000f00 */
[----:B------:R-:W-:Y:S02]  /*75c0*/  IMAD.U32 R10, RZ, RZ, UR4 ;  /* 0x00000004ff0a7e24 */ /* 0x000fe4000f8e00ff */
[----:B------:R-:W-:Y:S07]  /*75d0*/  LEPC R20, `(.L_x_129) ;  /* 0x000000001014794e */ /* 0x000fee0000000000 */
[----:B-1-3--:R-:W-:Y:S05]  /*75e0*/  CALL.ABS.NOINC R2 ;  /* 0x0000000002007343 */ /* 0x00afea0003c00000 */
.L_x_129:
[----:B------:R-:W-:Y:S01]  /*75f0*/  SHF.L.U32 R50, R56, 0x10, RZ ;  /* 0x0000001038327819 */ /* 0x000fe200000006ff */
[----:B------:R-:W-:Y:S05]  /*7600*/  WARPSYNC.ALL ;  /* 0x0000000000007948 */ /* 0x000fea0003800000 */
[----:B------:R-:W-:Y:S01]  /*7610*/  R2UR UR4, R48 ;  /* 0x00000000300472ca */ /* 0x000fe200000e0000 */
[----:B------:R-:W-:Y:S01]  /*7620*/  BSSY.RECONVERGENT B0, `(.L_x_130) ;  /* 0x0000085000007945 */ /* 0x000fe20003800200 */
[----:B------:R-:W-:Y:S02]  /*7630*/  LOP3.LUT R51, R56, 0xffff0000, RZ, 0xc0, !PT ;  /* 0xffff000038337812 */ /* 0x000fe400078ec0ff */
[----:B------:R-:W-:Y:S02]  /*7640*/  SHF.L.U32 R52, R57, 0x10, RZ ;  /* 0x0000001039347819 */ /* 0x000fe400000006ff */
[----:B------:R-:W-:Y:S07]  /*7650*/  ISETP.NE.AND P0, PT, R100, RZ, PT ;  /* 0x000000ff6400720c */ /* 0x000fee0003f05270 */
[----:B------:R-:W2:Y:S02]  /*7660*/  LDTM.x32 R4, tmem[UR4] ;  /* 0x00000004000479ee */ /* 0x000ea400082c0000 */
[C---:B--2---:R-:W-:Y:S01]  /*7670*/  FMUL R0, R47.reuse, R4 ;  /* 0x000000042f007220 */ /* 0x044fe20000400000 */
[C---:B-1----:R-:W-:Y:S01]  /*7680*/  FMUL R2, R47.reuse, R5 ;  /* 0x000000052f027220 */ /* 0x042fe20000400000 */
[C---:B------:R-:W-:Y:S01]  /*7690*/  FMUL R4, R47.reuse, R8 ;  /* 0x000000082f047220 */ /* 0x040fe20000400000 */
[C---:B------:R-:W-:Y:S01]  /*76a0*/  FMUL R3, R47.reuse, R6 ;  /* 0x000000062f037220 */ /* 0x040fe20000400000 */
[C---:B------:R-:W-:Y:S01]  /*76b0*/  FMUL R5, R47.reuse, R9 ;  /* 0x000000092f057220 */ /* 0x040fe20000400000 */
[C---:B------:R-:W-:Y:S01]  /*76c0*/  FMUL R8, R47.reuse, R12 ;  /* 0x0000000c2f087220 */ /* 0x040fe20000400000 */
[C---:B------:R-:W-:Y:S01]  /*76d0*/  FMUL R6, R47.reuse, R10 ;  /* 0x0000000a2f067220 */ /* 0x040fe20000400000 */
[C---:B------:R-:W-:Y:S01]  /*76e0*/  FMUL R9, R47.reuse, R13 ;  /* 0x0000000d2f097220 */ /* 0x040fe20000400000 */
[----:B------:R-:W-:Y:S01]  /*76f0*/  FMUL R12, R47, R16 ;  /* 0x000000102f0c7220 */ /* 0x000fe20000400000 */
[----:B------:R-:W-:Y:S01]  /*7700*/  FFMA R0, R49, R50, R0 ;  /* 0x0000003231007223 */ /* 0x000fe20000000000 */
[C---:B------:R-:W-:Y:S01]  /*7710*/  FMUL R10, R47.reuse, R14 ;  /* 0x0000000e2f0a7220 */ /* 0x040fe20000400000 */
[C---:B------:R-:W-:Y:S01]  /*7720*/  FMUL R13, R47.reuse, R17 ;  /* 0x000000112f0d7220 */ /* 0x040fe20000400000 */
[----:B------:R-:W-:Y:S01]  /*7730*/  FMUL R16, R47, R20 ;  /* 0x000000142f107220 */ /* 0x000fe20000400000 */
[----:B------:R-:W-:Y:S01]  /*7740*/  FFMA R2, R49, R51, R2 ;  /* 0x0000003331027223 */ /* 0x000fe20000000002 */
[C---:B------:R-:W-:Y:S01]  /*7750*/  FMUL R14, R47.reuse, R18 ;  /* 0x000000122f0e7220 */ /* 0x040fe20000400000 */
[C---:B------:R-:W-:Y:S01]  /*7760*/  FMUL R17, R47.reuse, R21 ;  /* 0x000000152f117220 */ /* 0x040fe20000400000 */
[C---:B------:R-:W-:Y:S01]  /*7770*/  FMUL R20, R47.reuse, R24 ;  /* 0x000000182f147220 */ /* 0x040fe20000400000 */
[C---:B------:R-:W-:Y:S01]  /*7780*/  FMUL R18, R47.reuse, R22 ;  /* 0x000000162f127220 */ /* 0x040fe20000400000 */
[C---:B------:R-:W-:Y:S01]  /*7790*/  FMUL R21, R47.reuse, R25 ;  /* 0x000000192f157220 */ /* 0x040fe20000400000 */
[C---:B------:R-:W-:Y:S01]  /*77a0*/  FMUL R24, R47.reuse, R28 ;  /* 0x0000001c2f187220 */ /* 0x040fe20000400000 */
[C---:B------:R-:W-:Y:S01]  /*77b0*/  FMUL R22, R47.reuse, R26 ;  /* 0x0000001a2f167220 */ /* 0x040fe20000400000 */
[C---:B------:R-:W-:Y:S01]  /*77c0*/  FMUL R25, R47.reuse, R29 ;  /* 0x0000001d2f197220 */ /* 0x040fe20000400000 */
[----:B------:R-:W-:Y:S01]  /*77d0*/  FMUL R28, R47, R32 ;  /* 0x000000202f1c7220 */ /* 0x000fe20000400000 */
[----:B------:R-:W-:Y:S01]  /*77e0*/  LOP3.LUT R32, R57, 0xffff0000, RZ, 0xc0, !PT ;  /* 0xffff000039207812 */ /* 0x000fe200078ec0ff */
[C---:B------:R-:W-:Y:S01]  /*77f0*/  FMUL R26, R47.reuse, R30 ;  /* 0x0000001e2f1a7220 */ /* 0x040fe20000400000 */
[----:B------:R-:W-:Y:S01]  /*7800*/  FMUL R29, R47, R33 ;  /* 0x000000212f1d7220 */ /* 0x000fe20000400000 */
[----:B------:R-:W-:Y:S01]  /*7810*/  SHF.L.U32 R33, R58, 0x10, RZ ;  /* 0x000000103a217819 */ /* 0x000fe200000006ff */
[----:B------:R-:W-:Y:S01]  /*7820*/  FFMA R3, R49, R52, R3 ;  /* 0x0000003431037223 */ /* 0x000fe20000000003 */
[----:B------:R-:W-:Y:S01]  /*7830*/  F2FP.BF16.F32.PACK_AB R52, R2, R0 ;  /* 0x000000000234723e */ /* 0x000fe200000010ff */
[----:B------:R-:W-:Y:S01]  /*7840*/  FMUL R7, R47, R7 ;  /* 0x000000072f077220 */ /* 0x000fe20000400000 */
[----:B------:R-:W-:Y:S01]  /*7850*/  SHF.L.U32 R0, R59, 0x10, RZ ;  /* 0x000000103b007819 */ /* 0x000fe200000006ff */
[----:B------:R-:W-:Y:S01]  /*7860*/  FMUL R30, R47, R34 ;  /* 0x000000222f1e7220 */ /* 0x000fe20000400000 */
[----:B------:R-:W-:Y:S01]  /*7870*/  LOP3.LUT R34, R58, 0xffff0000, RZ, 0xc0, !PT ;  /* 0xffff00003a227812 */ /* 0x000fe200078ec0ff */
[----:B------:R-:W-:Y:S01]  /*7880*/  FFMA R7, R49, R32, R7 ;  /* 0x0000002031077223 */ /* 0x000fe20000000007 */
[----:B------:R-:W-:Y:S01]  /*7890*/  LOP3.LUT R2, R59, 0xffff0000, RZ, 0xc0, !PT ;  /* 0xffff00003b027812 */ /* 0x000fe200078ec0ff */
[----:B------:R-:W-:Y:S01]  /*78a0*/  FFMA R4, R49, R33, R4 ;  /* 0x0000002131047223 */ /* 0x000fe20000000004 */
[----:B------:R-:W-:Y:S01]  /*78b0*/  FMUL R11, R47, R11 ;  /* 0x0000000b2f0b7220 */ /* 0x000fe20000400000 */
[----:B------:R-:W-:Y:S01]  /*78c0*/  FFMA R5, R49, R34, R5 ;  /* 0x0000002231057223 */ /* 0x000fe20000000005 */
[----:B------:R-:W-:Y:S01]  /*78d0*/  F2FP.BF16.F32.PACK_AB R53, R7, R3 ;  /* 0x000000030735723e */ /* 0x000fe200000010ff */
[C---:B------:R-:W-:Y:S01]  /*78e0*/  FFMA R6, R49.reuse, R0, R6 ;  /* 0x0000000031067223 */ /* 0x040fe20000000006 */
[C---:B------:R-:W-:Y:S01]  /*78f0*/  SHF.L.U32 R0, R60.reuse, 0x10, RZ ;  /* 0x000000103c007819 */ /* 0x040fe200000006ff */
[----:B------:R-:W-:Y:S01]  /*7900*/  FFMA R11, R49, R2, R11 ;  /* 0x00000002310b7223 */ /* 0x000fe2000000000b */
[----:B------:R-:W-:Y:S01]  /*7910*/  LOP3.LUT R2, R60, 0xffff0000, RZ, 0xc0, !PT ;  /* 0xffff00003c027812 */ /* 0x000fe200078ec0ff */
[----:B------:R-:W-:Y:S01]  /*7920*/  FMUL R15, R47, R15 ;  /* 0x0000000f2f0f7220 */ /* 0x000fe20000400000 */
[----:B------:R-:W-:Y:S01]  /*7930*/  SHF.L.U32 R3, R61, 0x10, RZ ;  /* 0x000000103d037819 */ /* 0x000fe200000006ff */
[----:B------:R-:W-:Y:S01]  /*7940*/  FFMA R8, R49, R0, R8 ;  /* 0x0000000031087223 */ /* 0x000fe20000000008 */
[----:B------:R-:W-:Y:S01]  /*7950*/  LOP3.LUT R0, R61, 0xffff0000, RZ, 0xc0, !PT ;  /* 0xffff00003d007812 */ /* 0x000fe200078ec0ff */
[C---:B------:R-:W-:Y:S01]  /*7960*/  FFMA R9, R49.reuse, R2, R9 ;  /* 0x0000000231097223 */ /* 0x040fe20000000009 */
[C---:B------:R-:W-:Y:S01]  /*7970*/  SHF.L.U32 R2, R62.reuse, 0x10, RZ ;  /* 0x000000103e027819 */ /* 0x040fe200000006ff */
[----:B------:R-:W-:Y:S01]  /*7980*/  FFMA R10, R49, R3, R10 ;  /* 0x00000003310a7223 */ /* 0x000fe2000000000a */
[----:B------:R-:W-:Y:S01]  /*7990*/  SHF.L.U32 R3, R63, 0x10, RZ ;  /* 0x000000103f037819 */ /* 0x000fe200000006ff */
[C---:B------:R-:W-:Y:S01]  /*79a0*/  FFMA R15, R49.reuse, R0, R15 ;  /* 0x00000000310f7223 */ /* 0x040fe2000000000f */
[----:B------:R-:W-:Y:S01]  /*79b0*/  LOP3.LUT R0, R62, 0xffff0000, RZ, 0xc0, !PT ;  /* 0xffff00003e007812 */ /* 0x000fe200078ec0ff */
[----:B------:R-:W-:Y:S01]  /*79c0*/  FFMA R12, R49, R2, R12 ;  /* 0x00000002310c7223 */ /* 0x000fe2000000000c */
[C---:B------:R-:W-:Y:S01]  /*79d0*/  SHF.L.U32 R2, R68.reuse, 0x10, RZ ;  /* 0x0000001044027819 */ /* 0x040fe200000006ff */
[----:B------:R-:W-:Y:S01]  /*79e0*/  FMUL R19, R47, R19 ;  /* 0x000000132f137220 */ /* 0x000fe20000400000 */
[----:B------:R-:W-:Y:S01]  /*79f0*/  F2FP.BF16.F32.PACK_AB R54, R5, R4 ;  /* 0x000000040536723e */ /* 0x000fe200000010ff */
[----:B------:R-:W-:Y:S01]  /*7a00*/  FFMA R13, R49, R0, R13 ;  /* 0x00000000310d7223 */ /* 0x000fe2000000000d */
[----:B------:R-:W-:Y:S01]  /*7a10*/  LOP3.LUT R0, R63, 0xffff0000, RZ, 0xc0, !PT ;  /* 0xffff00003f007812 */ /* 0x000fe200078ec0ff */
[----:B------:R-:W-:Y:S01]  /*7a20*/  FFMA R14, R49, R3, R14 ;  /* 0x00000003310e7223 */ /* 0x000fe2000000000e */
[----:B------:R-:W-:Y:S01]  /*7a30*/  LOP3.LUT R3, R68, 0xffff0000, RZ, 0xc0, !PT ;  /* 0xffff000044037812 */ /* 0x000fe200078ec0ff */
[----:B------:R-:W-:Y:S01]  /*7a40*/  FMUL R23, R47, R23 ;  /* 0x000000172f177220 */ /* 0x000fe20000400000 */
[----:B------:R-:W-:Y:S01]  /*7a50*/  F2FP.BF16.F32.PACK_AB R55, R11, R6 ;  /* 0x000000060b37723e */ /* 0x000fe200000010ff */
[----:B------:R-:W-:Y:S01]  /*7a60*/  FFMA R19, R49, R0, R19 ;  /* 0x0000000031137223 */ /* 0x000fe20000000013 */
[----:B------:R-:W-:Y:S01]  /*7a70*/  SHF.L.U32 R0, R69, 0x10, RZ ;  /* 0x0000001045007819 */ /* 0x000fe200000006ff */
[----:B------:R-:W-:Y:S01]  /*7a80*/  FFMA R16, R49, R2, R16 ;  /* 0x0000000231107223 */ /* 0x000fe20000000010 */
[----:B------:R-:W-:Y:S01]  /*7a90*/  LOP3.LUT R2, R69, 0xffff0000, RZ, 0xc0, !PT ;  /* 0xffff000045027812 */ /* 0x000fe200078ec0ff */
[----:B------:R-:W-:Y:S01]  /*7aa0*/  FFMA R17, R49, R3, R17 ;  /* 0x0000000331117223 */ /* 0x000fe20000000011 */
[----:B------:R-:W-:Y:S01]  /*7ab0*/  SHF.L.U32 R3, R71, 0x10, RZ ;  /* 0x0000001047037819 */ /* 0x000fe200000006ff */
[----:B------:R-:W-:Y:S01]  /*7ac0*/  FFMA R18, R49, R0, R18 ;  /* 0x0000000031127223 */ /* 0x000fe20000000012 */
[C---:B------:R-:W-:Y:S01]  /*7ad0*/  SHF.L.U32 R0, R70.reuse, 0x10, RZ ;  /* 0x0000001046007819 */ /* 0x040fe200000006ff */
[----:B------:R1:W-:Y:S01]  /*7ae0*/  STS.128 [R67], R52 ;  /* 0x0000003443007388 */ /* 0x0003e20000000c00 */
[----:B------:R-:W-:Y:S01]  /*7af0*/  F2FP.BF16.F32.PACK_AB R8, R9, R8 ;  /* 0x000000080908723e */ /* 0x000fe200000010ff */
[C---:B------:R-:W-:Y:S01]  /*7b00*/  FFMA R23, R49.reuse, R2, R23 ;  /* 0x0000000231177223 */ /* 0x040fe20000000017 */
[----:B------:R-:W-:Y:S01]  /*7b10*/  LOP3.LUT R2, R70, 0xffff0000, RZ, 0xc0, !PT ;  /* 0xffff000046027812 */ /* 0x000fe200078ec0ff */
[----:B------:R-:W-:Y:S01]  /*7b20*/  FFMA R20, R49, R0, R20 ;  /* 0x0000000031147223 */ /* 0x000fe20000000014 */
[----:B------:R-:W-:Y:S01]  /*7b30*/  LOP3.LUT R0, R71, 0xffff0000, RZ, 0xc0, !PT ;  /* 0xffff000047007812 */ /* 0x000fe200078ec0ff */
[----:B------:R-:W-:Y:S01]  /*7b40*/  FMUL R27, R47, R27 ;  /* 0x0000001b2f1b7220 */ /* 0x000fe20000400000 */
[----:B------:R-:W-:Y:S01]  /*7b50*/  F2FP.BF16.F32.PACK_AB R9, R15, R10 ;  /* 0x0000000a0f09723e */ /* 0x000fe200000010ff */
[C---:B------:R-:W-:Y:S01]  /*7b60*/  FFMA R21, R49.reuse, R2, R21 ;  /* 0x0000000231157223 */ /* 0x040fe20000000015 */
[C---:B------:R-:W-:Y:S01]  /*7b70*/  FFMA R22, R49.reuse, R3, R22 ;  /* 0x0000000331167223 */ /* 0x040fe20000000016 */
[----:B------:R-:W-:Y:S01]  /*7b80*/  FFMA R27, R49, R0, R27 ;  /* 0x00000000311b7223 */ /* 0x000fe2000000001b */
[C---:B------:R-:W-:Y:S01]  /*7b90*/  SHF.L.U32 R2, R76.reuse, 0x10, RZ ;  /* 0x000000104c027819 */ /* 0x040fe200000006ff */
[C---:B------:R-:W-:Y:S01]  /*7ba0*/  FMUL R31, R47.reuse, R31 ;  /* 0x0000001f2f1f7220 */ /* 0x040fe20000400000 */
[----:B------:R-:W-:Y:S01]  /*7bb0*/  LOP3.LUT R0, R76, 0xffff0000, RZ, 0xc0, !PT ;  /* 0xffff00004c007812 */ /* 0x000fe200078ec0ff */
[----:B------:R-:W-:Y:S01]  /*7bc0*/  FMUL R35, R47, R35 ;  /* 0x000000232f237220 */ /* 0x000fe20000400000 */
[----:B------:R-:W-:Y:S01]  /*7bd0*/  SHF.L.U32 R3, R77, 0x10, RZ ;  /* 0x000000104d037819 */ /* 0x000fe200000006ff */
[----:B------:R-:W-:Y:S01]  /*7be0*/  FFMA R24, R49, R2, R24 ;  /* 0x0000000231187223 */ /* 0x000fe20000000018 */
[----:B------:R-:W-:Y:S01]  /*7bf0*/  F2FP.BF16.F32.PACK_AB R10, R13, R12 ;  /* 0x0000000c0d0a723e */ /* 0x000fe200000010ff */
[----:B------:R-:W-:Y:S01]  /*7c00*/  FFMA R25, R49, R0, R25 ;  /* 0x0000000031197223 */ /* 0x000fe20000000019 */
[----:B------:R-:W-:Y:S01]  /*7c10*/  F2FP.BF16.F32.PACK_AB R11, R19, R14 ;  /* 0x0000000e130b723e */ /* 0x000fe200000010ff */
[----:B------:R-:W-:Y:S01]  /*7c20*/  FFMA R26, R49, R3, R26 ;  /* 0x00000003311a7223 */ /* 0x000fe2000000001a */
[----:B------:R-:W-:Y:S02]  /*7c30*/  LOP3.LUT R0, R77, 0xffff0000, RZ, 0xc0, !PT ;  /* 0xffff00004d007812 */ /* 0x000fe400078ec0ff */
[C---:B------:R-:W-:Y:S01]  /*7c40*/  SHF.L.U32 R2, R78.reuse, 0x10, RZ ;  /* 0x000000104e027819 */ /* 0x040fe200000006ff */
[----:B------:R1:W-:Y:S01]  /*7c50*/  STS.128 [R66+0x10], R8 ;  /* 0x0000100842007388 */ /* 0x0003e20000000c00 */
[----:B------:R-:W-:Y:S01]  /*7c60*/  LOP3.LUT R3, R78, 0xffff0000, RZ, 0xc0, !PT ;  /* 0xffff00004e037812 */ /* 0x000fe200078ec0ff */
[----:B------:R-:W-:Y:S01]  /*7c70*/  FFMA R31, R49, R0, R31 ;  /* 0x00000000311f7223 */ /* 0x000fe2000000001f */
[----:B------:R-:W-:Y:S01]  /*7c80*/  SHF.L.U32 R4, R79, 0x10, RZ ;  /* 0x000000104f047819 */ /* 0x000fe200000006ff */
[----:B------:R-:W-:Y:S01]  /*7c90*/  FFMA R28, R49, R2, R28 ;  /* 0x00000002311c7223 */ /* 0x000fe2000000001c */
[----:B------:R-:W-:Y:S01]  /*7ca0*/  F2FP.BF16.F32.PACK_AB R16, R17, R16 ;  /* 0x000000101110723e */ /* 0x000fe200000010ff */
[----:B------:R-:W-:Y:S01]  /*7cb0*/  FFMA R29, R49, R3, R29 ;  /* 0x00000003311d7223 */ /* 0x000fe2000000001d */
[----:B------:R-:W-:Y:S01]  /*7cc0*/  LOP3.LUT R5, R79, 0xffff0000, RZ, 0xc0, !PT ;  /* 0xffff00004f057812 */ /* 0x000fe200078ec0ff */
[----:B------:R-:W-:Y:S01]  /*7cd0*/  FFMA R30, R49, R4, R30 ;  /* 0x00000004311e7223 */ /* 0x000fe2000000001e */
[----:B------:R-:W-:Y:S02]  /*7ce0*/  F2FP.BF16.F32.PACK_AB R17, R23, R18 ;  /* 0x000000121711723e */ /* 0x000fe400000010ff */
[----:B------:R-:W-:Y:S01]  /*7cf0*/  F2FP.BF16.F32.PACK_AB R18, R21, R20 ;  /* 0x000000141512723e */ /* 0x000fe200000010ff */
[----:B------:R-:W-:Y:S01]  /*7d00*/  FFMA R35, R49, R5, R35 ;  /* 0x0000000531237223 */ /* 0x000fe20000000023 */
[----:B------:R-:W-:Y:S02]  /*7d10*/  F2FP.BF16.F32.PACK_AB R19, R27, R22 ;  /* 0x000000161b13723e */ /* 0x000fe400000010ff */
[----:B------:R-:W-:Y:S02]  /*7d20*/  F2FP.BF16.F32.PACK_AB R24, R25, R24 ;  /* 0x000000181918723e */ /* 0x000fe400000010ff */
[----:B------:R-:W-:Y:S01]  /*7d30*/  F2FP.BF16.F32.PACK_AB R25, R31, R26 ;  /* 0x0000001a1f19723e */ /* 0x000fe200000010ff */
[----:B------:R1:W-:Y:S01]  /*7d40*/  STS.128 [R65+0x20], R16 ;  /* 0x0000201041007388 */ /* 0x0003e20000000c00 */
[----:B------:R-:W-:Y:S02]  /*7d50*/  F2FP.BF16.F32.PACK_AB R26, R29, R28 ;  /* 0x0000001c1d1a723e */ /* 0x000fe400000010ff */
[----:B------:R-:W-:Y:S05]  /*7d60*/  F2FP.BF16.F32.PACK_AB R27, R35, R30 ;  /* 0x0000001e231b723e */ /* 0x000fea00000010ff */
[----:B------:R1:W-:Y:S01]  /*7d70*/  STS.128 [R64+0x10], R24 ;  /* 0x0000101840007388 */ /* 0x0003e20000000c00 */
[----:B------:R-:W-:Y:S01]  /*7d80*/  @!PT LDS RZ, [RZ] ;  /* 0x00000000fffff984 */ /* 0x000fe20000000800 */
[----:B------:R-:W-:Y:S01]  /*7d90*/  @!PT LDS RZ, [RZ] ;  /* 0x00000000fffff984 */ /* 0x000fe20000000800 */
[----:B------:R-:W-:Y:S01]  /*7da0*/  @!PT LDS RZ, [RZ] ;  /* 0x00000000fffff984 */ /* 0x000fe20000000800 */
[----:B------:R-:W-:Y:S01]  /*7db0*/  @!PT LDS RZ, [RZ] ;  /* 0x00000000fffff984 */ /* 0x000fe20000000800 */
[----:B------:R2:W-:Y:S07]  /*7dc0*/  MEMBAR.ALL.CTA ;  /* 0x0000000000007992 */ /* 0x0005ee0000008000 */
[----:B--2---:R-:W2:Y:S02]  /*7dd0*/  FENCE.VIEW.ASYNC.S ;  /* 0x00000000000073c6 */ /* 0x004ea40000000000 */
[----:B--2---:R-:W-:Y:S06]  /*7de0*/  BAR.SYNC.DEFER_BLOCKING 0x1, 0x80 ;  /* 0x0042000000007b1d */ /* 0x004fec0000010000 */
[----:B------:R-:W-:Y:S05]  /*7df0*/  @P0 BRA `(.L_x_131) ;  /* 0x00000000001c0947 */ /* 0x000fea0003800000 */
[----:B------:R-:W-:Y:S01]  /*7e00*/  R2UR UR4, R72 ;  /* 0x00000000480472ca */ /* 0x000fe200000e0000 */
[----:B------:R-:W-:Y:S01]  /*7e10*/  UIADD3 UR6, UP0, UPT, UR54, 0xa80, URZ ;  /* 0x00000a8036067890 */ /* 0x000fe2000ff1e0ff */
[----:B------:R-:W-:Y:S03]  /*7e20*/  UMOV UR39, UR44 ;  /* 0x0000002c00277c82 */ /* 0x000fe60008000000 */
[----:B------:R-:W-:Y:S08]  /*7e30*/  UIADD3.X UR7, UPT, UPT, URZ, UR55, URZ, UP0, !UPT ;  /* 0x00000037ff077290 */ /* 0x000ff000087fe4ff */
[----:B------:R-:W-:Y:S09]  /*7e40*/  UIADD3 UR36, UPT, UPT, UR49, 0x400, UR4 ;  /* 0x0000040031247890 */ /* 0x000ff2000fffe004 */
[----:B------:R2:W-:Y:S02]  /*7e50*/  UTMASTG.3D [UR36], [UR6] ;  /* 0x00000024060073b5 */ /* 0x0005e40008010000 */
[----:B--2---:R0:W-:Y:S02]  /*7e60*/  UTMACMDFLUSH ;  /* 0x00000000000079b7 */ /* 0x0041e40000000000 */
.L_x_131:
[----:B------:R-:W-:Y:S05]  /*7e70*/  BSYNC.RECONVERGENT B0 ;  /* 0x0000000000007941 */ /* 0x000fea0003800200 */
.L_x_130:
[----:B------:R-:W-:Y:S01]  /*7e80*/  UIADD3 UR36, UPT, UPT, UR56, 0x1, URZ ;  /* 0x0000000138247890 */ /* 0x000fe2000fffe0ff */
[----:B------:R-:W-:Y:S03]  /*7e90*/  BSSY.RECONVERGENT B0, `(.L_x_132) ;  /* 0x0000005000007945 */ /* 0x000fe60003800200 */
[----:B------:R-:W-:Y:S04]  /*7ea0*/  UISETP.NE.AND UP0, UPT, UR36, 0x3, UPT ;  /* 0x000000032400788c */ /* 0x000fe8000bf05270 */
[----:B------:R-:W-:Y:S01]  /*7eb0*/  USEL UR39, UR36, URZ, UP0 ;  /* 0x000000ff24277287 */ /* 0x000fe20008000000 */
[----:B------:R-:W-:Y:S11]  /*7ec0*/  @P0 BRA `(.L_x_133) ;  /* 0x0000000000040947 */ /* 0x000ff60003800000 */
[----:B------:R-:W-:Y:S04]  /*7ed0*/  DEPBAR.LE SB0, 0x1 ;  /* 0x000080400000791a */ /* 0x000fe80000000000 */
.L_x_133:
[----:B------:R-:W-:Y:S05]  /*7ee0*/  BSYNC.RECONVERGENT B0 ;  /* 0x0000000000007941 */ /* 0x000fea0003800200 */
.L_x_132:
[----:B------:R-:W-:Y:S01]  /*7ef0*/  BAR.SYNC.DEFER_BLOCKING 0x1, 0x80 ;  /* 0x0042000000007b1d */ /* 0x000fe20000010000 */
[----:B------:R-:W-:Y:S01]  /*7f00*/  ISETP.NE.AND P1, PT, R104, RZ, PT ;  /* 0x000000ff6800720c */ /* 0x000fe20003f25270 */
[----:B------:R-:W-:Y:S01]  /*7f10*/  UISETP.NE.AND UP0, UPT, UR51, URZ, UPT ;  /* 0x000000ff3300728c */ /* 0x000fe2000bf05270 */
[----:B------:R-:W-:Y:S11]  /*7f20*/  LEA R2, R74, UR49, 0x3 ;  /* 0x000000314a027c11 */ /* 0x000ff6000f8e18ff */
[----:B------:R-:W-:Y:S01]  /*7f30*/  @P1 SHF.L.U32 R3, R107, 0x1f, RZ ;  /* 0x0000001f6b031819 */ /* 0x000fe200000006ff */
[----:B------:R-:W-:Y:S06]  /*7f40*/  BRA.U !UP0, `(.L_x_134) ;  /* 0x0000000108247547 */ /* 0x000fec000b800000 */
[----:B------:R-:W-:Y:S01]  /*7f50*/  IMAD.U32 R4, RZ, RZ, UR50 ;  /* 0x00000032ff047e24 */ /* 0x000fe2000f8e00ff */
[----:B------:R-:W-:Y:S01]  /*7f60*/  MOV R0, UR45 ;  /* 0x0000002d00007c02 */ /* 0x000fe20008000f00 */
[----:B------:R-:W-:Y:S03]  /*7f70*/  UIADD3 UR50, UPT, UPT, UR50, 0x1, URZ ;  /* 0x0000000132327890 */ /* 0x000fe6000fffe0ff */
[----:B------:R-:W-:Y:S01]  /*7f80*/  @P1 LEA R4, R4, UR49, 0x3 ;  /* 0x0000003104041c11 */ /* 0x000fe2000f8e18ff */
[----:B------:R-:W-:Y:S04]  /*7f90*/  UISETP.NE.AND UP0, UPT, UR50, 0x3, UPT ;  /* 0x000000033200788c */ /* 0x000fe8000bf05270 */
[----:B------:R-:W-:Y:S01]  /*7fa0*/  @P1 VIADD R4, R4, 0x1d8 ;  /* 0x000001d804041836 */ /* 0x000fe20000000000 */
[----:B------:R-:W-:Y:S04]  /*7fb0*/  USEL UR50, UR50, URZ, UP0 ;  /* 0x000000ff32327287 */ /* 0x000fe80008000000 */
[----:B------:R-:W-:Y:S04]  /*7fc0*/  @P1 PRMT R0, R0, 0x654, R4 ;  /* 0x0000065400001816 */ /* 0x000fe80000000004 */
[----:B------:R2:W-:Y:S04]  /*7fd0*/  @P1 SYNCS.ARRIVE.TRANS64.RED.A1T0 RZ, [R0+URZ], RZ ;  /* 0x000000ff00ff19a7 */ /* 0x0005e800081004ff */
.L_x_134:
[----:B------:R-:W4:Y:S01]  /*7fe0*/  @P1 SYNCS.PHASECHK.TRANS64.TRYWAIT P0, [R2+URZ+0x1c0], R3 ;  /* 0x0001c003020015a7 */ /* 0x000f2200080011ff */
[----:B------:R-:W-:Y:S01]  /*7ff0*/  BSSY B1, `(.L_x_135) ;  /* 0x0000015000017945 */ /* 0x000fe20003800000 */
[----:B----4-:R-:W-:Y:S03]  /*8000*/  @P1 SEL R75, RZ, 0x1, !P0 ;  /* 0x00000001ff4b1807 */ /* 0x010fe60004000000 */
[----:B------:R-:W-:Y:S05]  /*8010*/  @!P1 BRA `(.L_x_136) ;  /* 0x0000000000489947 */ /* 0x000fea0003800000 */
[----:B------:R-:W-:Y:S01]  /*8020*/  ISETP.NE.AND P1, PT, R108, RZ, PT ;  /* 0x000000ff6c00720c */ /* 0x000fe20003f25270 */
[----:B------:R-:W-:Y:S01]  /*8030*/  BSSY B0, `(.L_x_137) ;  /* 0x000000a000007945 */ /* 0x000fe20003800000 */
[----:B------:R-:W-:Y:S11]  /*8040*/  ISETP.NE.AND P0, PT, R75, RZ, PT ;  /* 0x000000ff4b00720c */ /* 0x000ff60003f05270 */
[----:B------:R-:W-:Y:S04]  /*8050*/  @P1 IMAD R74, R74, 0x2000, R99 ;  /* 0x000020004a4a1824 */ /* 0x000fe800078e0263 */
[----:B------:R-:W-:Y:S01]  /*8060*/  @P1 IMAD.IADD R4, R106, 0x1, R74 ;  /* 0x000000016a041824 */ /* 0x000fe200078e024a */
[----:B------:R-:W-:Y:S03]  /*8070*/  @P1 IADD3 R3, PT, PT, R105, R74, RZ ;  /* 0x0000004a69031210 */ /* 0x000fe60007ffe0ff */
[----:B--2---:R-:W-:Y:S01]  /*8080*/  @P1 IMAD.IADD R0, R98, 0x1, R4 ;  /* 0x0000000162001824 */ /* 0x004fe200078e0204 */
[----:B------:R-:W-:Y:S06]  /*8090*/  @P0 BRA `(.L_x_138) ;  /* 0x00000000000c0947 */ /* 0x000fec0003800000 */
[----:B------:R-:W-:Y:S04]  /*80a0*/  SHF.L.U32 R107, R107, 0x1f, RZ ;  /* 0x0000001f6b6b7819 */ /* 0x000fe800000006ff */
[----:B------:R-:W2:Y:S02]  /*80b0*/  SYNCS.PHASECHK.TRANS64.TRYWAIT P0, [R2+URZ+0x1c0], R107 ;  /* 0x0001c06b020075a7 */ /* 0x000ea400080011ff */
[----:B--2---:R-:W-:Y:S05]  /*80c0*/  @!P0 BRA `(.L_x_139) ;  /* 0x00000020003c8947 */ /* 0x004fea0003800000 */
.L_x_138:
[----:B------:R-:W-:Y:S05]  /*80d0*/  BSYNC B0 ;  /* 0x0000000000007941 */ /* 0x000fea0003800000 */
.L_x_137:
[----:B------:R-:W-:Y:S11]  /*80e0*/  ISETP.NE.AND P0, PT, R108, RZ, PT ;  /* 0x000000ff6c00720c */ /* 0x000ff60003f05270 */
[----:B------:R-:W-:Y:S02]  /*80f0*/  @!UPT UIADD3 URZ, UPT, UPT, URZ, URZ, URZ ;  /* 0x000000fffffff290 */ /* 0x000fe4000fffe0ff */
[----:B------:R4:W1:Y:S04]  /*8100*/  @P0 LDS.128 R56, [R74] ;  /* 0x000000004a380984 */ /* 0x0008680000000c00 */
[----:B------:R4:W1:Y:S04]  /*8110*/  @P0 LDS.128 R68, [R3+0x20] ;  /* 0x0000200003440984 */ /* 0x0008680000000c00 */
[----:B------:R4:W1:Y:S04]  /*8120*/  @P0 LDS.128 R60, [R4+0x10] ;  /* 0x00001000043c0984 */ /* 0x0008680000000c00 */
[----:B------:R4:W1:Y:S02]  /*8130*/  @P0 LDS.128 R76, [R0+0x10] ;  /* 0x00001000004c0984 */ /* 0x0008640000000c00 */
.L_x_136:
[----:B------:R-:W-:Y:S05]  /*8140*/  BSYNC B1 ;  /* 0x0000000000017941 */ /* 0x000fea0003800000 */
.L_x_135:
[----:B--2-4-:R-:W-:Y:S05]  /*8150*/  VIADD R0, R48, 0x20 ;  /* 0x0000002030007836 */ /* 0x014fea0000000000 */
[----:B------:R-:W-:Y:S04]  /*8160*/  SHF.R.U32.HI R0, RZ, 0x15, R0 ;  /* 0x00000015ff007819 */ /* 0x000fe80000011600 */
[----:B------:R-:W-:Y:S11]  /*8170*/  LOP3.LUT P0, RZ, R0, 0x3, R92, 0x48, !PT ;  /* 0x0000000300ff7812 */ /* 0x000ff6000780485c */
[----:B------:R-:W-:Y:S02]  /*8180*/  @!UPT UIADD3 URZ, UPT, UPT, URZ, URZ, URZ ;  /* 0x000000fffffff290 */ /* 0x000fe4000fffe0ff */
[----:B------:R-:W-:Y:S05]  /*8190*/  @!P0 BRA `(.L_x_140) ;  /* 0x0000000000408947 */ /* 0x000fea0003800000 */
[----:B------:R-:W2:Y:S01]  /*81a0*/  LDCU.64 UR8, c[0x4][0x70] ;  /* 0x01000e00ff0877ac */ /* 0x000ea20008000a00 */
[----:B------:R-:W-:Y:S01]  /*81b0*/  MOV R3, 0x0 ;  /* 0x0000000000037802 */ /* 0x000fe20000000f00 */
[----:B------:R-:W-:Y:S02]  /*81c0*/  HFMA2 R12, -RZ, RZ, 0, 5.9604644775390625e-08 ;  /* 0x00000001ff0c7431 */ /* 0x000fe400000001ff */
[----:B-1----:R-:W-:Y:S02]  /*81d0*/  IMAD.MOV.U32 R8, RZ, RZ, 0x192 ;  /* 0x00000192ff087424 */ /* 0x002fe400078e00ff */
[----:B------:R-:W-:Y:S01]  /*81e0*/  IMAD.MOV.U32 R13, RZ, RZ, RZ ;  /* 0x000000ffff0d7224 */ /* 0x000fe200078e00ff */
[----:B------:R-:W1:Y:S01]  /*81f0*/  LDCU.64 UR6, c[0x4][0x78] ;  /* 0x01000f00ff0677ac */ /* 0x000e620008000a00 */
[----:B------:R-:W4:Y:S01]  /*8200*/  LDC.64 R2, c[0x4][R3] ;  /* 0x0100000003027b82 */ /* 0x000f220000000a00 */
[----:B------:R-:W5:Y:S01]  /*8210*/  LDCU.64 UR4, c[0x4][0x10] ;  /* 0x01000200ff0477ac */ /* 0x000f620008000a00 */
[----:B--2---:R-:W-:Y:S01]  /*8220*/  MOV R5, UR9 ;  /* 0x0000000900057c02 */ /* 0x004fe20008000f00 */
[----:B------:R-:W-:Y:S01]  /*8230*/  IMAD.U32 R4, RZ, RZ, UR8 ;  /* 0x00000008ff047e24 */ /* 0x000fe2000f8e00ff */
[----:B-1----:R-:W-:Y:S01]  /*8240*/  MOV R7, UR7 ;  /* 0x0000000700077c02 */ /* 0x002fe20008000f00 */
[----:B------:R-:W-:Y:S01]  /*8250*/  IMAD.U32 R6, RZ, RZ, UR6 ;  /* 0x00000006ff067e24 */ /* 0x000fe2000f8e00ff */
[----:B-----5:R-:W-:Y:S01]  /*8260*/  MOV R11, UR5 ;  /* 0x00000005000b7c02 */ /* 0x020fe20008000f00 */
[----:B------:R-:W-:Y:S02]  /*8270*/  IMAD.U32 R10, RZ, RZ, UR4 ;  /* 0x00000004ff0a7e24 */ /* 0x000fe4000f8e00ff */
[----:B------:R-:W-:Y:S07]  /*8280*/  LEPC R20, `(.L_x_140) ;  /* 0x000000001014794e */ /* 0x000fee0000000000 */
[----:B---34-:R-:W-:Y:S05]  /*8290*/  CALL.ABS.NOINC R2 ;  /* 0x0000000002007343 */ /* 0x018fea0003c00000 */
.L_x_140:
[----:B------:R-:W-:Y:S01]  /*82a0*/  ISETP.NE.AND P0, PT, R100, RZ, PT ;  /* 0x000000ff6400720c */ /* 0x000fe20003f05270 */
[----:B------:R-:W-:Y:S05]  /*82b0*/  WARPSYNC.ALL ;  /* 0x0000000000007948 */ /* 0x000fea0003800000 */
[----:B------:R-:W-:Y:S01]  /*82c0*/  R2UR UR4, R48 ;  /* 0x00000000300472ca */ /* 0x000fe200000e0000 */
[----:B------:R-:W-:Y:S01]  /*82d0*/  USHF.L.U32 UR8, UR39, 0xd, URZ ;  /* 0x0000000d27087899 */ /* 0x000fe200080006ff */
[----:B------:R-:W-:Y:S01]  /*82e0*/  R2UR UR5, R73 ;  /* 0x00000000490572ca */ /* 0x000fe200000e0000 */
[----:B------:R-:W-:Y:S01]  /*82f0*/  BSSY.RECONVERGENT B0, `(.L_x_141) ;  /* 0x000008e000007945 */ /* 0x000fe20003800200 */
[C---:B-1----:R-:W-:Y:S02]  /*8300*/  SHF.L.U32 R0, R56.reuse, 0x10, RZ ;  /* 0x0000001038007819 */ /* 0x042fe400000006ff */
[----:B------:R-:W-:Y:S02]  /*8310*/  LOP3.LUT R2, R56, 0xffff0000, RZ, 0xc0, !PT ;  /* 0xffff000038027812 */ /* 0x000fe400078ec0ff */
[C---:B------:R-:W-:Y:S02]  /*8320*/  SHF.L.U32 R3, R57.reuse, 0x10, RZ ;  /* 0x0000001039037819 */ /* 0x040fe400000006ff */
[----:B------:R-:W-:Y:S02]  /*8330*/  LOP3.LUT R48, R57, 0xffff0000, RZ, 0xc0, !PT ;  /* 0xffff000039307812 */ /* 0x000fe400078ec0ff */
[C---:B------:R-:W-:Y:S01]  /*8340*/  SHF.L.U32 R50, R58.reuse, 0x10, RZ ;  /* 0x000000103a327819 */ /* 0x040fe200000006ff */
[----:B------:R-:W1:Y:S01]  /*8350*/  LDTM.x32 R4, tmem[UR4+0x20] ;  /* 0x00002004000479ee */ /* 0x000e6200082c0000 */
[----:B------:R-:W-:Y:S01]  /*8360*/  LOP3.LUT R51, R58, 0xffff0000, RZ, 0xc0, !PT ;  /* 0xffff00003a337812 */ /* 0x000fe200078ec0ff */
[----:B------:R-:W-:Y:S01]  /*8370*/  NOP ;  /* 0x0000000000007918 */ /* 0x000fe20000000000 */
[C---:B------:R-:W-:Y:S01]  /*8380*/  SHF.L.U32 R52, R59.reuse, 0x10, RZ ;  /* 0x000000103b347819 */ /* 0x040fe200000006ff */
[----:B------:R-:W-:Y:S01]  /*8390*/  UIADD3 UR5, UPT, UPT, UR5, 0x230, URZ ;  /* 0x0000023005057890 */ /* 0x000fe2000fffe0ff */
[----:B------:R-:W-:Y:S02]  /*83a0*/  LOP3.LUT R53, R59, 0xffff0000, RZ, 0xc0, !PT ;  /* 0xffff00003b357812 */ /* 0x000fe400078ec0ff */
[C---:B------:R-:W-:Y:S01]  /*83b0*/  SHF.L.U32 R54, R60.reuse, 0x10, RZ ;  /* 0x000000103c367819 */ /* 0x040fe200000006ff */
[----:B------:R-:W-:Y:S01]  /*83c0*/  UPRMT UR5, UR45, 0x654, UR5 ;  /* 0x000006542d057896 */ /* 0x000fe20008000005 */
[----:B------:R-:W-:Y:S02]  /*83d0*/  LOP3.LUT R55, R60, 0xffff0000, RZ, 0xc0, !PT ;  /* 0xffff00003c377812 */ /* 0x000fe400078ec0ff */
[C---:B------:R-:W-:Y:S02]  /*83e0*/  SHF.L.U32 R56, R61.reuse, 0x10, RZ ;  /* 0x000000103d387819 */ /* 0x040fe400000006ff */
[----:B------:R-:W-:Y:S02]  /*83f0*/  LOP3.LUT R57, R61, 0xffff0000, RZ, 0xc0, !PT ;  /* 0xffff00003d397812 */ /* 0x000fe400078ec0ff */
[C---:B------:R-:W-:Y:S02]  /*8400*/  SHF.L.U32 R58, R62.reuse, 0x10, RZ ;  /* 0x000000103e3a7819 */ /* 0x040fe400000006ff */
[----:B------:R-:W-:Y:S01]  /*8410*/  LOP3.LUT R59, R62, 0xffff0000, RZ, 0xc0, !PT ;  /* 0xffff00003e3b7812 */ /* 0x000fe200078ec0ff */
[----:B-1----:R-:W-:Y:S01]  /*8420*/  SYNCS.ARRIVE.TRANS64.RED.A1T0 RZ, [UR5], RZ ;  /* 0x000000ffffff79a7 */ /* 0x002fe20008100405 */
[C---:B------:R-:W-:Y:S02]  /*8430*/  SHF.L.U32 R60, R63.reuse, 0x10, RZ ;  /* 0x000000103f3c7819 */ /* 0x040fe400000006ff */
[----:B------:R-:W-:Y:S02]  /*8440*/  LOP3.LUT R61, R63, 0xffff0000, RZ, 0xc0, !PT ;  /* 0xffff00003f3d7812 */ /* 0x000fe400078ec0ff */
[C---:B------:R-:W-:Y:S01]  /*8450*/  SHF.L.U32 R62, R68.reuse, 0x10, RZ ;  /* 0x00000010443e7819 */ /* 0x040fe200000006ff */
[C---:B------:R-:W-:Y:S01]  /*8460*/  FMUL R4, R47.reuse, R4 ;  /* 0x000000042f047220 */ /* 0x040fe20000400000 */
[----:B------:R-:W-:Y:S01]  /*8470*/  LOP3.LUT R63, R68, 0xffff0000, RZ, 0xc0, !PT ;  /* 0xffff0000443f7812 */ /* 0x000fe200078ec0ff */
[----:B------:R-:W-:Y:S01]  /*8480*/  FMUL R5, R47, R5 ;  /* 0x000000052f057220 */ /* 0x000fe20000400000 */
[----:B---3--:R-:W-:Y:S01]  /*8490*/  SHF.L.U32 R64, R69, 0x10, RZ ;  /* 0x0000001045407819 */ /* 0x008fe200000006ff */
[----:B------:R-:W-:Y:S01]  /*84a0*/  FMUL R6, R47, R6 ;  /* 0x000000062f067220 */ /* 0x000fe20000400000 */
[----:B------:R-:W-:Y:S01]  /*84b0*/  LOP3.LUT R65, R69, 0xffff0000, RZ, 0xc0, !PT ;  /* 0xffff000045417812 */ /* 0x000fe200078ec0ff */
[----:B------:R-:W-:Y:S01]  /*84c0*/  FMUL R7, R47, R7 ;  /* 0x000000072f077220 */ /* 0x000fe20000400000 */
[----:B------:R-:W-:Y:S01]  /*84d0*/  SHF.L.U32 R66, R70, 0x10, RZ ;  /* 0x0000001046427819 */ /* 0x000fe200000006ff */
[----:B------:R-:W-:Y:S01]  /*84e0*/  FFMA R4, R49, R0, R4 ;  /* 0x0000000031047223 */ /* 0x000fe20000000004 */
[C---:B------:R-:W-:Y:S01]  /*84f0*/  SHF.L.U32 R74, R78.reuse, 0x10, RZ ;  /* 0x000000104e4a7819 */ /* 0x040fe200000006ff */
[----:B------:R-:W-:Y:S01]  /*8500*/  FMUL R8, R47, R8 ;  /* 0x000000082f087220 */ /* 0x000fe20000400000 */
[----:B------:R-:W-:Y:S01]  /*8510*/  LOP3.LUT R75, R78, 0xffff0000, RZ, 0xc0, !PT ;  /* 0xffff00004e4b7812 */ /* 0x000fe200078ec0ff */
[C---:B------:R-:W-:Y:S01]  /*8520*/  FFMA R5, R49.reuse, R2, R5 ;  /* 0x0000000231057223 */ /* 0x040fe20000000005 */
[----:B------:R-:W-:Y:S01]  /*8530*/  LOP3.LUT R67, R70, 0xffff0000, RZ, 0xc0, !PT ;  /* 0xffff000046437812 */ /* 0x000fe200078ec0ff */
[C---:B------:R-:W-:Y:S01]  /*8540*/  FFMA R6, R49.reuse, R3, R6 ;  /* 0x0000000331067223 */ /* 0x040fe20000000006 */
[----:B------:R-:W-:Y:S01]  /*8550*/  FFMA R7, R49, R48, R7 ;  /* 0x0000003031077223 */ /* 0x000fe20000000007 */
[----:B------:R-:W-:Y:S01]  /*8560*/  IADD3 R78, PT, PT, R99, UR8, RZ ;  /* 0x00000008634e7c10 */ /* 0x000fe2000fffe0ff */
[----:B------:R-:W-:Y:S01]  /*8570*/  FFMA R8, R49, R50, R8 ;  /* 0x0000003231087223 */ /* 0x000fe20000000008 */
[----:B------:R-:W-:Y:S01]  /*8580*/  F2FP.BF16.F32.PACK_AB R4, R5, R4 ;  /* 0x000000040504723e */ /* 0x000fe200000010ff */
[----:B------:R-:W-:Y:S01]  /*8590*/  FMUL R9, R47, R9 ;  /* 0x000000092f097220 */ /* 0x000fe20000400000 */
[----:B------:R-:W-:Y:S01]  /*85a0*/  F2FP.BF16.F32.PACK_AB R5, R7, R6 ;  /* 0x000000060705723e */ /* 0x000fe200000010ff */
[----:B------:R-:W-:Y:S01]  /*85b0*/  FMUL R0, R47, R10 ;  /* 0x0000000a2f007220 */ /* 0x000fe20000400000 */
[-C--:B------:R-:W-:Y:S01]  /*85c0*/  IADD3 R106, PT, PT, R106, R78.reuse, RZ ;  /* 0x0000004e6a6a7210 */ /* 0x080fe20007ffe0ff */
[----:B------:R-:W-:Y:S01]  /*85d0*/  FFMA R9, R49, R51, R9 ;  /* 0x0000003331097223 */ /* 0x000fe20000000009 */
[----:B------:R-:W-:Y:S01]  /*85e0*/  IADD3 R105, PT, PT, R105, R78, RZ ;  /* 0x0000004e69697210 */ /* 0x000fe20007ffe0ff */
[----:B------:R-:W-:Y:S01]  /*85f0*/  FFMA R0, R49, R52, R0 ;  /* 0x0000003431007223 */ /* 0x000fe20000000000 */
[C---:B------:R-:W-:Y:S01]  /*8600*/  FMUL R2, R47.reuse, R11 ;  /* 0x0000000b2f027220 */ /* 0x040fe20000400000 */
[----:B------:R-:W-:Y:S01]  /*8610*/  FMUL R3, R47, R12 ;  /* 0x0000000c2f037220 */ /* 0x000fe20000400000 */
[----:B------:R-:W-:Y:S01]  /*8620*/  F2FP.BF16.F32.PACK_AB R6, R9, R8 ;  /* 0x000000080906723e */ /* 0x000fe200000010ff */
[----:B------:R-:W-:Y:S01]  /*8630*/  FMUL R10, R47, R13 ;  /* 0x0000000d2f0a7220 */ /* 0x000fe20000400000 */
[C---:B------:R-:W-:Y:S01]  /*8640*/  FFMA R2, R49.reuse, R53, R2 ;  /* 0x0000003531027223 */ /* 0x040fe20000000002 */
[----:B------:R-:W-:Y:S01]  /*8650*/  FFMA R3, R49, R54, R3 ;  /* 0x0000003631037223 */ /* 0x000fe20000000003 */
[----:B------:R-:W-:Y:S01]  /*8660*/  FMUL R11, R47, R14 ;  /* 0x0000000e2f0b7220 */ /* 0x000fe20000400000 */
[----:B------:R-:W-:Y:S01]  /*8670*/  FFMA R10, R49, R55, R10 ;  /* 0x00000037310a7223 */ /* 0x000fe2000000000a */
[C---:B------:R-:W-:Y:S01]  /*8680*/  FMUL R15, R47.reuse, R15 ;  /* 0x0000000f2f0f7220 */ /* 0x040fe20000400000 */
[C---:B------:R-:W-:Y:S01]  /*8690*/  FMUL R12, R47.reuse, R16 ;  /* 0x000000102f0c7220 */ /* 0x040fe20000400000 */
[----:B------:R-:W-:Y:S01]  /*86a0*/  FMUL R13, R47, R17 ;  /* 0x000000112f0d7220 */ /* 0x000fe20000400000 */
[----:B------:R-:W-:Y:S01]  /*86b0*/  FFMA R11, R49, R56, R11 ;  /* 0x00000038310b7223 */ /* 0x000fe2000000000b */
[----:B------:R-:W-:Y:S01]  /*86c0*/  FMUL R14, R47, R18 ;  /* 0x000000122f0e7220 */ /* 0x000fe20000400000 */
[----:B------:R-:W-:Y:S01]  /*86d0*/  FFMA R15, R49, R57, R15 ;  /* 0x00000039310f7223 */ /* 0x000fe2000000000f */
[----:B------:R-:W-:Y:S01]  /*86e0*/  FMUL R19, R47, R19 ;  /* 0x000000132f137220 */ /* 0x000fe20000400000 */
[----:B------:R-:W-:Y:S01]  /*86f0*/  F2FP.BF16.F32.PACK_AB R7, R2, R0 ;  /* 0x000000000207723e */ /* 0x000fe200000010ff */
[----:B------:R-:W-:Y:S01]  /*8700*/  FFMA R12, R49, R58, R12 ;  /* 0x0000003a310c7223 */ /* 0x000fe2000000000c */
[----:B------:R-:W-:Y:S01]  /*8710*/  FMUL R16, R47, R20 ;  /* 0x000000142f107220 */ /* 0x000fe20000400000 */
[----:B------:R-:W-:Y:S01]  /*8720*/  FFMA R13, R49, R59, R13 ;  /* 0x0000003b310d7223 */ /* 0x000fe2000000000d */
[----:B------:R-:W-:Y:S01]  /*8730*/  FMUL R17, R47, R21 ;  /* 0x000000152f117220 */ /* 0x000fe20000400000 */
[----:B------:R1:W-:Y:S01]  /*8740*/  STS.128 [R99+UR8], R4 ;  /* 0x0000000463007988 */ /* 0x0003e20008000c08 */
[----:B------:R-:W-:Y:S01]  /*8750*/  SHF.L.U32 R68, R71, 0x10, RZ ;  /* 0x0000001047447819 */ /* 0x000fe200000006ff */
[----:B------:R-:W-:Y:S01]  /*8760*/  FFMA R14, R49, R60, R14 ;  /* 0x0000003c310e7223 */ /* 0x000fe2000000000e */
[----:B------:R-:W-:Y:S01]  /*8770*/  LOP3.LUT R69, R71, 0xffff0000, RZ, 0xc0, !PT ;  /* 0xffff000047457812 */ /* 0x000fe200078ec0ff */
[----:B------:R-:W-:Y:S01]  /*8780*/  FMUL R18, R47, R22 ;  /* 0x000000162f127220 */ /* 0x000fe20000400000 */
[----:B------:R-:W-:Y:S01]  /*8790*/  SHF.L.U32 R70, R76, 0x10, RZ ;  /* 0x000000104c467819 */ /* 0x000fe200000006ff */
[----:B------:R-:W-:Y:S01]  /*87a0*/  FFMA R19, R49, R61, R19 ;  /* 0x0000003d31137223 */ /* 0x000fe20000000013 */
[----:B------:R-:W-:Y:S01]  /*87b0*/  FMUL R23, R47, R23 ;  /* 0x000000172f177220 */ /* 0x000fe20000400000 */
[----:B------:R-:W-:Y:S01]  /*87c0*/  FFMA R16, R49, R62, R16 ;  /* 0x0000003e31107223 */ /* 0x000fe20000000010 */
[----:B------:R-:W-:Y:S01]  /*87d0*/  FMUL R20, R47, R24 ;  /* 0x000000182f147220 */ /* 0x000fe20000400000 */
[----:B------:R-:W-:Y:S01]  /*87e0*/  FFMA R17, R49, R63, R17 ;  /* 0x0000003f31117223 */ /* 0x000fe20000000011 */
[----:B------:R-:W-:Y:S01]  /*87f0*/  FMUL R21, R47, R25 ;  /* 0x000000192f157220 */ /* 0x000fe20000400000 */
[----:B------:R-:W-:Y:S01]  /*8800*/  FFMA R18, R49, R64, R18 ;  /* 0x0000004031127223 */ /* 0x000fe20000000012 */
[----:B------:R-:W-:Y:S01]  /*8810*/  FMUL R22, R47, R26 ;  /* 0x0000001a2f167220 */ /* 0x000fe20000400000 */
[----:B------:R-:W-:Y:S01]  /*8820*/  F2FP.BF16.F32.PACK_AB R8, R10, R3 ;  /* 0x000000030a08723e */ /* 0x000fe200000010ff */
[----:B------:R-:W-:Y:S01]  /*8830*/  FFMA R23, R49, R65, R23 ;  /* 0x0000004131177223 */ /* 0x000fe20000000017 */
[----:B------:R-:W-:Y:S01]  /*8840*/  F2FP.BF16.F32.PACK_AB R9, R15, R11 ;  /* 0x0000000b0f09723e */ /* 0x000fe200000010ff */
[----:B------:R-:W-:Y:S01]  /*8850*/  FMUL R27, R47, R27 ;  /* 0x0000001b2f1b7220 */ /* 0x000fe20000400000 */
[----:B------:R-:W-:Y:S01]  /*8860*/  F2FP.BF16.F32.PACK_AB R10, R13, R12 ;  /* 0x0000000c0d0a723e */ /* 0x000fe200000010ff */
[----:B------:R-:W-:Y:S01]  /*8870*/  FFMA R20, R49, R66, R20 ;  /* 0x0000004231147223 */ /* 0x000fe20000000014 */
[----:B------:R-:W-:Y:S01]  /*8880*/  F2FP.BF16.F32.PACK_AB R11, R19, R14 ;  /* 0x0000000e130b723e */ /* 0x000fe200000010ff */
[----:B------:R-:W-:Y:S01]  /*8890*/  FMUL R24, R47, R28 ;  /* 0x0000001c2f187220 */ /* 0x000fe20000400000 */
[----:B------:R-:W-:Y:S01]  /*88a0*/  LOP3.LUT R71, R76, 0xffff0000, RZ, 0xc0, !PT ;  /* 0xffff00004c477812 */ /* 0x000fe200078ec0ff */
[----:B------:R-:W-:Y:S01]  /*88b0*/  FFMA R21, R49, R67, R21 ;  /* 0x0000004331157223 */ /* 0x000fe20000000015 */
[----:B------:R-:W-:Y:S01]  /*88c0*/  SHF.L.U32 R72, R77, 0x10, RZ ;  /* 0x000000104d487819 */ /* 0x000fe200000006ff */
[----:B------:R1:W-:Y:S01]  /*88d0*/  STS.128 [R106+0x10], R8 ;  /* 0x000010086a007388 */ /* 0x0003e20000000c00 */
[----:B------:R-:W-:Y:S01]  /*88e0*/  FMUL R25, R47, R29 ;  /* 0x0000001d2f197220 */ /* 0x000fe20000400000 */
[----:B------:R-:W-:Y:S01]  /*88f0*/  FFMA R22, R49, R68, R22 ;  /* 0x0000004431167223 */ /* 0x000fe20000000016 */
[----:B------:R-:W-:Y:S01]  /*8900*/  LOP3.LUT R73, R77, 0xffff0000, RZ, 0xc0, !PT ;  /* 0xffff00004d497812 */ /* 0x000fe200078ec0ff */
[----:B------:R-:W-:Y:S01]  /*8910*/  FMUL R26, R47, R30 ;  /* 0x0000001e2f1a7220 */ /* 0x000fe20000400000 */
[----:B------:R-:W-:Y:S01]  /*8920*/  FFMA R27, R49, R69, R27 ;  /* 0x00000045311b7223 */ /* 0x000fe2000000001b */
[----:B------:R-:W-:Y:S01]  /*8930*/  FMUL R31, R47, R31 ;  /* 0x0000001f2f1f7220 */ /* 0x000fe20000400000 */
[----:B------:R-:W-:Y:S01]  /*8940*/  FFMA R24, R49, R70, R24 ;  /* 0x0000004631187223 */ /* 0x000fe20000000018 */
[----:B------:R-:W-:Y:S01]  /*8950*/  FMUL R28, R47, R32 ;  /* 0x000000202f1c7220 */ /* 0x000fe20000400000 */
[----:B------:R-:W-:Y:S01]  /*8960*/  FFMA R25, R49, R71, R25 ;  /* 0x0000004731197223 */ /* 0x000fe20000000019 */
[----:B------:R-:W-:Y:S01]  /*8970*/  SHF.L.U32 R76, R79, 0x10, RZ ;  /* 0x000000104f4c7819 */ /* 0x000fe200000006ff */
[----:B------:R-:W-:Y:S01]  /*8980*/  FMUL R29, R47, R33 ;  /* 0x000000212f1d7220 */ /* 0x000fe20000400000 */
[----:B------:R-:W-:Y:S01]  /*8990*/  F2FP.BF16.F32.PACK_AB R16, R17, R16 ;  /* 0x000000101110723e */ /* 0x000fe200000010ff */
[----:B------:R-:W-:Y:S01]  /*89a0*/  FFMA R26, R49, R72, R26 ;  /* 0x00000048311a7223 */ /* 0x000fe2000000001a */
[----:B------:R-:W-:Y:S01]  /*89b0*/  LOP3.LUT R77, R79, 0xffff0000, RZ, 0xc0, !PT ;  /* 0xffff00004f4d7812 */ /* 0x000fe200078ec0ff */
[----:B------:R-:W-:Y:S01]  /*89c0*/  FMUL R30, R47, R34 ;  /* 0x000000222f1e7220 */ /* 0x000fe20000400000 */
[----:B------:R-:W-:Y:S01]  /*89d0*/  F2FP.BF16.F32.PACK_AB R17, R23, R18 ;  /* 0x000000121711723e */ /* 0x000fe200000010ff */
[----:B------:R-:W-:Y:S01]  /*89e0*/  FFMA R31, R49, R73, R31 ;  /* 0x00000049311f7223 */ /* 0x000fe2000000001f */
[----:B------:R-:W-:Y:S01]  /*89f0*/  FMUL R35, R47, R35 ;  /* 0x000000232f237220 */ /* 0x000fe20000400000 */
[----:B------:R-:W-:Y:S01]  /*8a00*/  F2FP.BF16.F32.PACK_AB R18, R21, R20 ;  /* 0x000000141512723e */ /* 0x000fe200000010ff */
[----:B------:R-:W-:Y:S01]  /*8a10*/  FFMA R28, R49, R74, R28 ;  /* 0x0000004a311c7223 */ /* 0x000fe2000000001c */
[----:B------:R-:W-:Y:S01]  /*8a20*/  F2FP.BF16.F32.PACK_AB R19, R27, R22 ;  /* 0x000000161b13723e */ /* 0x000fe200000010ff */
[C---:B------:R-:W-:Y:S01]  /*8a30*/  FFMA R29, R49.reuse, R75, R29 ;  /* 0x0000004b311d7223 */ /* 0x040fe2000000001d */
[C---:B------:R-:W-:Y:S01]  /*8a40*/  FFMA R30, R49.reuse, R76, R30 ;  /* 0x0000004c311e7223 */ /* 0x040fe2000000001e */
[----:B------:R-:W-:Y:S01]  /*8a50*/  FFMA R35, R49, R77, R35 ;  /* 0x0000004d31237223 */ /* 0x000fe20000000023 */
[----:B------:R-:W-:Y:S01]  /*8a60*/  F2FP.BF16.F32.PACK_AB R24, R25, R24 ;  /* 0x000000181918723e */ /* 0x000fe200000010ff */
[----:B------:R1:W-:Y:S01]  /*8a70*/  STS.128 [R105+0x20], R16 ;  /* 0x0000201069007388 */ /* 0x0003e20000000c00 */
[----:B------:R-:W-:Y:S02]  /*8a80*/  F2FP.BF16.F32.PACK_AB R25, R31, R26 ;  /* 0x0000001a1f19723e */ /* 0x000fe400000010ff */
[----:B------:R-:W-:Y:S02]  /*8a90*/  F2FP.BF16.F32.PACK_AB R26, R29, R28 ;  /* 0x0000001c1d1a723e */ /* 0x000fe400000010ff */
[----:B------:R-:W-:Y:S02]  /*8aa0*/  F2FP.BF16.F32.PACK_AB R27, R35, R30 ;  /* 0x0000001e231b723e */ /* 0x000fe400000010ff */
[----:B------:R-:W-:Y:S05]  /*8ab0*/  IADD3 R0, PT, PT, R98, R106, RZ ;  /* 0x0000006a62007210 */ /* 0x000fea0007ffe0ff */
        /* <DEDUP_REMOVED lines=9> */
[----:B------:R-:W-:Y:S02]  /*8b50*/  UIADD3 UR10, UP0, UPT, UR54, 0xa80, URZ ;  /* 0x00000a80360a7890 */ /* 0x000fe4000ff1e0ff */
[----:B------:R-:W-:Y:S02]  /*8b60*/  UIADD3 UR5, UPT, UPT, UR37, 0x20, URZ ;  /* 0x0000002025057890 */ /* 0x000fe4000fffe0ff */
[----:B------:R-:W-:Y:S02]  /*8b70*/  UIADD3 UR4, UPT, UPT, UR49, 0x400, UR8 ;  /* 0x0000040031047890 */ /* 0x000fe4000fffe008 */
[----:B------:R-:W-:Y:S01]  /*8b80*/  UIADD3.X UR11, UPT, UPT, URZ, UR55, URZ, UP0, !UPT ;  /* 0x00000037ff0b7290 */ /* 0x000fe200087fe4ff */
[----:B------:R-:W-:Y:S01]  /*8b90*/  UMOV UR6, UR38 ;  /* 0x0000002600067c82 */ /* 0x000fe20008000000 */
[----:B------:R-:W-:Y:S07]  /*8ba0*/  UMOV UR7, UR44 ;  /* 0x0000002c00077c82 */ /* 0x000fee0008000000 */
[----:B------:R2:W-:Y:S02]  /*8bb0*/  UTMASTG.3D [UR4], [UR10] ;  /* 0x000000040a0073b5 */ /* 0x0005e40008010000 */
[----:B--2---:R0:W-:Y:S02]  /*8bc0*/  UTMACMDFLUSH ;  /* 0x00000000000079b7 */ /* 0x0041e40000000000 */
.L_x_142:
[----:B------:R-:W-:Y:S05]  /*8bd0*/  BSYNC.RECONVERGENT B0 ;  /* 0x0000000000007941 */ /* 0x000fea0003800200 */
.L_x_141:
[----:B------:R-:W-:Y:S01]  /*8be0*/  UIADD3 UR39, UPT, UPT, UR39, 0x1, URZ ;  /* 0x0000000127277890 */ /* 0x000fe2000fffe0ff */
[----:B------:R-:W-:Y:S03]  /*8bf0*/  BSSY.RECONVERGENT B0, `(.L_x_143) ;  /* 0x0000008000007945 */ /* 0x000fe60003800200 */
[----:B------:R-:W-:Y:S04]  /*8c00*/  UISETP.NE.AND UP0, UPT, UR39, 0x3, UPT ;  /* 0x000000032700788c */ /* 0x000fe8000bf05270 */
[----:B------:R-:W-:Y:S02]  /*8c10*/  UISETP.EQ.XOR UP1, UPT, UR36, 0x3, !UP0 ;  /* 0x000000032400788c */ /* 0x000fe4000c722a70 */
[----:B------:R-:W-:Y:S02]  /*8c20*/  USEL UR56, UR39, URZ, UP0 ;  /* 0x000000ff27387287 */ /* 0x000fe40008000000 */
[----:B------:R-:W-:Y:S04]  /*8c30*/  USEL UR4, URZ, 0x1, !UP1 ;  /* 0x00000001ff047887 */ /* 0x000fe8000c800000 */
[----:B------:R-:W-:Y:S01]  /*8c40*/  ULOP3.LUT UR52, UR52, UR4, URZ, 0x3c, !UPT ;  /* 0x0000000434347292 */ /* 0x000fe2000f8e3cff */
[----:B------:R-:W-:Y:S11]  /*8c50*/  @P0 BRA `(.L_x_144) ;  /* 0x0000000000040947 */ /* 0x000ff60003800000 */
[----:B------:R-:W-:Y:S04]  /*8c60*/  DEPBAR.LE SB0, 0x1 ;  /* 0x000080400000791a */ /* 0x000fe80000000000 */
.L_x_144:
[----:B------:R-:W-:Y:S05]  /*8c70*/  BSYNC.RECONVERGENT B0 ;  /* 0x0000000000007941 */ /* 0x000fea0003800200 */
.L_x_143:
[----:B------:R-:W-:Y:S01]  /*8c80*/  BAR.SYNC.DEFER_BLOCKING 0x1, 0x80 ;  /* 0x0042000000007b1d */ /* 0x000fe20000010000 */
[----:B------:R-:W-:Y:S01]  /*8c90*/  UISETP.NE.AND UP0, UPT, UR51, -0x2, UPT ;  /* 0xfffffffe3300788c */ /* 0x000fe2000bf05270 */
[----:B------:R-:W-:Y:S08]  /*8ca0*/  IADD3 R45, PT, PT, R45, 0x1, RZ ;  /* 0x000000012d2d7810 */ /* 0x000ff00007ffe0ff */
[----:B------:R-:W-:Y:S05]  /*8cb0*/  BRA.U !UP0, `(.L_x_145) ;  /* 0x0000000108287547 */ /* 0x000fea000b800000 */
[----:B------:R-:W-:Y:S01]  /*8cc0*/  ISETP.NE.AND P0, PT, R104, RZ, PT ;  /* 0x000000ff6800720c */ /* 0x000fe20003f05270 */
[----:B------:R-:W-:Y:S01]  /*8cd0*/  IMAD.U32 R2, RZ, RZ, UR50 ;  /* 0x00000032ff027e24 */ /* 0x000fe2000f8e00ff */
[----:B------:R-:W-:Y:S01]  /*8ce0*/  UIADD3 UR50, UPT, UPT, UR50, 0x1, URZ ;  /* 0x0000000132327890 */ /* 0x000fe2000fffe0ff */
[----:B-1----:R-:W-:Y:S03]  /*8cf0*/  IMAD.U32 R0, RZ, RZ, UR45 ;  /* 0x0000002dff007e24 */ /* 0x002fe6000f8e00ff */
[----:B------:R-:W-:Y:S04]  /*8d00*/  UISETP.NE.AND UP0, UPT, UR50, 0x3, UPT ;  /* 0x000000033200788c */ /* 0x000fe8000bf05270 */
[----:B------:R-:W-:Y:S03]  /*8d10*/  USEL UR50, UR50, URZ, UP0 ;  /* 0x000000ff32327287 */ /* 0x000fe60008000000 */
[----:B------:R-:W-:Y:S05]  /*8d20*/  @P0 LEA R2, R2, UR49, 0x3 ;  /* 0x0000003102020c11 */ /* 0x000fea000f8e18ff */
[----:B------:R-:W-:Y:S05]  /*8d30*/  @P0 VIADD R2, R2, 0x1d8 ;  /* 0x000001d802020836 */ /* 0x000fea0000000000 */
[----:B------:R-:W-:Y:S04]  /*8d40*/  @P0 PRMT R0, R0, 0x654, R2 ;  /* 0x0000065400000816 */ /* 0x000fe80000000002 */
[----:B------:R2:W-:Y:S03]  /*8d50*/  @P0 SYNCS.ARRIVE.TRANS64.RED.A1T0 RZ, [R0+URZ], RZ ;  /* 0x000000ff00ff09a7 */ /* 0x0005e600081004ff */
.L_x_145:
[----:B------:R-:W-:Y:S01]  /*8d60*/  ISETP.NE.AND P2, PT, R101, RZ, PT ;  /* 0x000000ff6500720c */ /* 0x000fe20003f45270 */
[----:B-12---:R-:W-:Y:S01]  /*8d70*/  IMAD.IADD R0, R44, 0x1, R87 ;  /* 0x000000012c007824 */ /* 0x006fe200078e0257 */
[----:B------:R-:W-:Y:S01]  /*8d80*/  ISETP.NE.AND P0, PT, R103, 0x2, PT ;  /* 0x000000026700780c */ /* 0x000fe20003f05270 */
[----:B------:R-:W-:Y:S01]  /*8d90*/  UIADD3 UR51, UPT, UPT, UR51, 0x2, URZ ;  /* 0x0000000233337890 */ /* 0x000fe2000fffe0ff */
[----:B------:R-:W-:Y:S01]  /*8da0*/  ISETP.NE.AND P1, PT, R45, 0x2, PT ;  /* 0x000000022d00780c */ /* 0x000fe20003f25270 */
[----:B------:R-:W-:Y:S01]  /*8db0*/  IMAD.IADD R24, R43, 0x1, R86 ;  /* 0x000000012b187824 */ /* 0x000fe200078e0256 */
[----:B------:R-:W-:Y:S02]  /*8dc0*/  R2UR UR27, R0 ;  /* 0x00000000001b72ca */ /* 0x000fe400000e0000 */
[----:B------:R-:W-:Y:S02]  /*8dd0*/  SEL R2, RZ, 0x1, P0 ;  /* 0x00000001ff027807 */ /* 0x000fe40000000000 */
[----:B------:R-:W-:Y:S02]  /*8de0*/  SEL R0, RZ, 0x1, P1 ;  /* 0x00000001ff007807 */ /* 0x000fe40000800000 */
[----:B------:R-:W-:Y:S02]  /*8df0*/  LOP3.LUT R96, R96, R2, RZ, 0x3c, !PT ;  /* 0x0000000260607212 */ /* 0x000fe400078e3cff */
[----:B------:R-:W-:Y:S02]  /*8e00*/  @P2 R2UR UR44, R95 ;  /* 0x000000005f2c22ca */ /* 0x000fe400000e0000 */
[----:B------:R-:W-:Y:S02]  /*8e10*/  LOP3.LUT R97, R97, R0, RZ, 0x3c, !PT ;  /* 0x0000000061617212 */ /* 0x000fe400078e3cff */
[----:B------:R-:W-:Y:S02]  /*8e20*/  SEL R103, R103, RZ, P0 ;  /* 0x000000ff67677207 */ /* 0x000fe40000000000 */
[----:B------:R-:W-:Y:S01]  /*8e30*/  SEL R45, R45, RZ, P1 ;  /* 0x000000ff2d2d7207 */ /* 0x000fe20000800000 */
[----:B------:R-:W-:Y:S08]  /*8e40*/  @P2 BRA `(.L_x_146) ;  /* 0xffffffd800042947 */ /* 0x000ff0000383ffff */
[----:B------:R-:W-:-:S09]  /*8e50*/  UISETP.NE.AND UP0, UPT, UR48, URZ, UPT ;  /* 0x000000ff3000728c */ /* 0x000fd2000bf05270 */
[----:B------:R-:W-:Y:S05]  /*8e60*/  BRA.U !UP0, `(.L_x_147) ;  /* 0x0000000108487547 */ /* 0x000fea000b800000 */
[----:B------:R-:W1:Y:S02]  /*8e70*/  LDCU.64 UR4, c[0x0][0xc90] ;  /* 0x00019200ff0477ac */ /* 0x000e640008000a00 */
[----:B-1----:R-:W-:-:S04]  /*8e80*/  UISETP.NE.U32.AND UP0, UPT, UR4, URZ, UPT ;  /* 0x000000ff0400728c */ /* 0x002fc8000bf05070 */
[----:B------:R-:W-:-:S09]  /*8e90*/  UISETP.NE.AND.EX UP0, UPT, UR5, URZ, UPT, UP0 ;  /* 0x000000ff0500728c */ /* 0x000fd2000bf05300 */
[----:B------:R-:W-:Y:S05]  /*8ea0*/  BRA.U UP0, `(.L_x_148) ;  /* 0x00000001000c7547 */ /* 0x000fea000b800000 */
[----:B------:R-:W-:-:S13]  /*8eb0*/  FSETP.NEU.AND P0, PT, R49, RZ, PT ;  /* 0x000000ff3100720b */ /* 0x000fda0003f0d000 */
[----:B------:R-:W-:Y:S05]  /*8ec0*/  @!P0 EXIT ;  /* 0x000000000000894d */ /* 0x000fea0003800000 */
[----:B------:R-:W-:Y:S05]  /*8ed0*/  BRA `(.L_x_147) ;  /* 0x00000000002c7947 */ /* 0x000fea0003800000 */
.L_x_148:
[----:B------:R-:W-:Y:S01]  /*8ee0*/  ISETP.NE.AND P0, PT, R102, RZ, PT ;  /* 0x000000ff6600720c */ /* 0x000fe20003f05270 */
[----:B------:R-:W-:-:S12]  /*8ef0*/  BSSY.RECONVERGENT B0, `(.L_x_147) ;  /* 0x0000009000007945 */ /* 0x000fd80003800200 */
[----:B------:R-:W-:Y:S05]  /*8f00*/  @P0 BRA `(.L_x_149) ;  /* 0x0000000000140947 */ /* 0x000fea0003800000 */
[----:B------:R-:W1:Y:S02]  /*8f10*/  LDCU.64 UR4, c[0x0][0xc88] ;  /* 0x00019100ff0477ac */ /* 0x000e640008000a00 */
[----:B-1----:R-:W-:-:S04]  /*8f20*/  ISETP.NE.U32.AND P0, PT, RZ, UR4, PT ;  /* 0x00000004ff007c0c */ /* 0x002fc8000bf05070 */
[----:B------:R-:W-:-:S13]  /*8f30*/  ISETP.NE.AND.EX P0, PT, RZ, UR5, PT, P0 ;  /* 0x00000005ff007c0c */ /* 0x000fda000bf05300 */
[----:B------:R-:W-:Y:S05]  /*8f40*/  @!P0 EXIT ;  /* 0x000000000000894d */ /* 0x000fea0003800000 */
[----:B------:R-:W-:Y:S05]  /*8f50*/  BRA `(.L_x_150) ;  /* 0x0000000000087947 */ /* 0x000fea0003800000 */
.L_x_149:
[----:B------:R-:W-:-:S13]  /*8f60*/  FSETP.NEU.AND P0, PT, R49, RZ, PT ;  /* 0x000000ff3100720b */ /* 0x000fda0003f0d000 */
[----:B------:R-:W-:Y:S05]  /*8f70*/  @!P0 EXIT ;  /* 0x000000000000894d */ /* 0x000fea0003800000 */
.L_x_150:
[----:B------:R-:W-:Y:S05]  /*8f80*/  BSYNC.RECONVERGENT B0 ;  /* 0x0000000000007941 */ /* 0x000fea0003800200 */
.L_x_147:
[----:B------:R-:W-:Y:S01]  /*8f90*/  ULEA UR4, UR50, UR49, 0x3 ;  /* 0x0000003132047291 */ /* 0x000fe2000f8e18ff */
[----:B------:R-:W-:-:S04]  /*8fa0*/  DEPBAR.LE SB0, 0x0 ;  /* 0x000080000000791a */ /* 0x000fc80000000000 */
[----:B------:R-:W-:-:S04]  /*8fb0*/  UIADD3 UR4, UPT, UPT, UR4, 0x1d8, URZ ;  /* 0x000001d804047890 */ /* 0x000fc8000fffe0ff */
[----:B------:R-:W-:-:S09]  /*8fc0*/  UPRMT UR4, UR45, 0x654, UR4 ;  /* 0x000006542d047896 */ /* 0x000fd20008000004 */
[----:B------:R-:W-:Y:S01]  /*8fd0*/  SYNCS.ARRIVE.TRANS64.RED.A1T0 RZ, [UR4], RZ ;  /* 0x000000ffffff79a7 */ /* 0x000fe20008100404 */
[----:B------:R-:W-:Y:S05]  /*8fe0*/  EXIT ;  /* 0x000000000000794d */ /* 0x000fea0003800000 */
.L_x_25:
[----:B--2---:R2:W1:Y:S02]  /*8ff0*/  SYNCS.PHASECHK.TRANS64.TRYWAIT P0, [R2+URZ+0x250], R3 ;  /* 0x00025003020075a7 */ /* 0x00446400080011ff */
[----:B-1----:R-:W-:Y:S05]  /*9000*/  @!P0 NANOSLEEP.SYNCS 0x989680 ;  /* 0x009896800000895d */ /* 0x002fea0003900000 */
[----:B------:R-:W1:Y:S02]  /*9010*/  @!P0 SYNCS.PHASECHK.TRANS64 P0, [R2+URZ+0x250], R3 ;  /* 0x00025003020085a7 */ /* 0x000e6400080010ff */
[----:B-1----:R-:W-:Y:S05]  /*9020*/  @!P0 BRA `(.L_x_25) ;  /* 0xfffffffc00f08947 */ /* 0x002fea000383ffff */
[----:B------:R-:W-:Y:S05]  /*9030*/  BRA `(.L_x_151) ;  /* 0xffffff8c001c7947 */ /* 0x000fea000383ffff */
.L_x_28:
[----:B------:R-:W-:-:S07]  /*9040*/  MOV R2, UR41 ;  /* 0x0000002900027c02 */ /* 0x000fce0008000f00 */
.L_x_152:
[----:B-1----:R1:W2:Y:S02]  /*9050*/  SYNCS.PHASECHK.TRANS64.TRYWAIT P0, [R2+URZ+0xe0], R4 ;  /* 0x0000e004020075a7 */ /* 0x0022a400080011ff */
[----:B--2---:R-:W-:Y:S05]  /*9060*/  @!P0 NANOSLEEP.SYNCS 0x989680 ;  /* 0x009896800000895d */ /* 0x004fea0003900000 */
[----:B------:R-:W2:Y:S02]  /*9070*/  @!P0 SYNCS.PHASECHK.TRANS64 P0, [R2+URZ+0xe0], R4 ;  /* 0x0000e004020085a7 */ /* 0x000ea400080010ff */
[----:B--2---:R-:W-:Y:S05]  /*9080*/  @!P0 BRA `(.L_x_152) ;  /* 0xfffffffc00f08947 */ /* 0x004fea000383ffff */
[----:B------:R-:W-:Y:S05]  /*9090*/  BRA `(.L_x_27) ;  /* 0xffffff8c00747947 */ /* 0x000fea000383ffff */
.L_x_37:
[----:B------:R-:W-:-:S07]  /*90a0*/  MOV R2, UR41 ;  /* 0x0000002900027c02 */ /* 0x000fce0008000f00 */
.L_x_153:
[----:B-1----:R1:W2:Y:S02]  /*90b0*/  SYNCS.PHASECHK.TRANS64.TRYWAIT P0, [R2+URZ+0xe0], R4 ;  /* 0x0000e004020075a7 */ /* 0x0022a400080011ff */
[----:B--2---:R-:W-:Y:S05]  /*90c0*/  @!P0 NANOSLEEP.SYNCS 0x989680 ;  /* 0x009896800000895d */ /* 0x004fea0003900000 */
[----:B------:R-:W2:Y:S02]  /*90d0*/  @!P0 SYNCS.PHASECHK.TRANS64 P0, [R2+URZ+0xe0], R4 ;  /* 0x0000e004020085a7 */ /* 0x000ea400080010ff */
[----:B--2---:R-:W-:Y:S05]  /*90e0*/  @!P0 BRA `(.L_x_153) ;  /* 0xfffffffc00f08947 */ /* 0x004fea000383ffff */
[----:B------:R-:W-:Y:S05]  /*90f0*/  BRA `(.L_x_36) ;  /* 0xffffff9000847947 */ /* 0x000fea000383ffff */
.L_x_44:
[----:B-1----:R1:W2:Y:S02]  /*9100*/  SYNCS.PHASECHK.TRANS64.TRYWAIT P0, [R2+URZ+0x200], R3 ;  /* 0x00020003020075a7 */ /* 0x0022a400080011ff */
[----:B--2---:R-:W-:Y:S05]  /*9110*/  @!P0 NANOSLEEP.SYNCS 0x989680 ;  /* 0x009896800000895d */ /* 0x004fea0003900000 */
[----:B------:R-:W2:Y:S02]  /*9120*/  @!P0 SYNCS.PHASECHK.TRANS64 P0, [R2+URZ+0x200], R3 ;  /* 0x00020003020085a7 */ /* 0x000ea400080010ff */
[----:B--2---:R-:W-:Y:S05]  /*9130*/  @!P0 BRA `(.L_x_44) ;  /* 0xfffffffc00f08947 */ /* 0x004fea000383ffff */
[----:B------:R-:W-:Y:S05]  /*9140*/  BRA `(.L_x_154) ;  /* 0xffffff94007c7947 */ /* 0x000fea000383ffff */
.L_x_48:
[----:B----4-:R-:W-:-:S07]  /*9150*/  MOV R0, UR4 ;  /* 0x0000000400007c02 */ /* 0x010fce0008000f00 */
.L_x_155:
[----:B-1----:R1:W2:Y:S02]  /*9160*/  SYNCS.PHASECHK.TRANS64.TRYWAIT P0, [R0+URZ], R2 ;  /* 0x00000002000075a7 */ /* 0x0022a400080011ff */
[----:B--2---:R-:W-:Y:S05]  /*9170*/  @!P0 NANOSLEEP.SYNCS 0x989680 ;  /* 0x009896800000895d */ /* 0x004fea0003900000 */
[----:B------:R-:W2:Y:S02]  /*9180*/  @!P0 SYNCS.PHASECHK.TRANS64 P0, [R0+URZ], R2 ;  /* 0x00000002000085a7 */ /* 0x000ea400080010ff */
[----:B--2---:R-:W-:Y:S05]  /*9190*/  @!P0 BRA `(.L_x_155) ;  /* 0xfffffffc00f08947 */ /* 0x004fea000383ffff */
[----:B------:R-:W-:Y:S05]  /*91a0*/  BRA `(.L_x_156) ;  /* 0xffffff9800f07947 */ /* 0x000fea000383ffff */
.L_x_49:
[----:B----4-:R-:W-:-:S07]  /*91b0*/  MOV R0, UR4 ;  /* 0x0000000400007c02 */ /* 0x010fce0008000f00 */
.L_x_157:
[----:B-1----:R1:W2:Y:S02]  /*91c0*/  SYNCS.PHASECHK.TRANS64.TRYWAIT P0, [R0+URZ], R3 ;  /* 0x00000003000075a7 */ /* 0x0022a400080011ff */
[----:B--2---:R-:W-:Y:S05]  /*91d0*/  @!P0 NANOSLEEP.SYNCS 0x989680 ;  /* 0x009896800000895d */ /* 0x004fea0003900000 */
[----:B------:R-:W2:Y:S02]  /*91e0*/  @!P0 SYNCS.PHASECHK.TRANS64 P0, [R0+URZ], R3 ;  /* 0x00000003000085a7 */ /* 0x000ea400080010ff */
[----:B--2---:R-:W-:Y:S05]  /*91f0*/  @!P0 BRA `(.L_x_157) ;  /* 0xfffffffc00f08947 */ /* 0x004fea000383ffff */
[----:B------:R-:W-:Y:S05]  /*9200*/  BRA `(.L_x_158) ;  /* 0xffffff9800fc7947 */ /* 0x000fea000383ffff */
.L_x_50:
[----:B----4-:R-:W-:-:S07]  /*9210*/  MOV R0, UR4 ;  /* 0x0000000400007c02 */ /* 0x010fce0008000f00 */
.L_x_159:
[----:B-1----:R1:W2:Y:S02]  /*9220*/  SYNCS.PHASECHK.TRANS64.TRYWAIT P0, [R0+URZ], R3 ;  /* 0x00000003000075a7 */ /* 0x0022a400080011ff */
[----:B--2---:R-:W-:Y:S05]  /*9230*/  @!P0 NANOSLEEP.SYNCS 0x989680 ;  /* 0x009896800000895d */ /* 0x004fea0003900000 */
[----:B------:R-:W2:Y:S02]  /*9240*/  @!P0 SYNCS.PHASECHK.TRANS64 P0, [R0+URZ], R3 ;  /* 0x00000003000085a7 */ /* 0x000ea400080010ff */
[----:B--2---:R-:W-:Y:S05]  /*9250*/  @!P0 BRA `(.L_x_159) ;  /* 0xfffffffc00f08947 */ /* 0x004fea000383ffff */
[----:B------:R-:W-:Y:S05]  /*9260*/  BRA `(.L_x_160) ;  /* 0xffffff9c00087947 */ /* 0x000fea000383ffff */
.L_x_51:
[----:B----4-:R-:W-:-:S07]  /*9270*/  MOV R0, UR4 ;  /* 0x0000000400007c02 */ /* 0x010fce0008000f00 */
.L_x_161:
[----:B-1----:R1:W2:Y:S02]  /*9280*/  SYNCS.PHASECHK.TRANS64.TRYWAIT P0, [R0+URZ], R3 ;  /* 0x00000003000075a7 */ /* 0x0022a400080011ff */
[----:B--2---:R-:W-:Y:S05]  /*9290*/  @!P0 NANOSLEEP.SYNCS 0x989680 ;  /* 0x009896800000895d */ /* 0x004fea0003900000 */
[----:B------:R-:W2:Y:S02]  /*92a0*/  @!P0 SYNCS.PHASECHK.TRANS64 P0, [R0+URZ], R3 ;  /* 0x00000003000085a7 */ /* 0x000ea400080010ff */
[----:B--2---:R-:W-:Y:S05]  /*92b0*/  @!P0 BRA `(.L_x_161) ;  /* 0xfffffffc00f08947 */ /* 0x004fea000383ffff */
[----:B------:R-:W-:Y:S05]  /*92c0*/  BRA `(.L_x_162) ;  /* 0xffffff9c00147947 */ /* 0x000fea000383ffff */
.L_x_52:
[----:B----4-:R-:W-:-:S07]  /*92d0*/  MOV R0, UR4 ;  /* 0x0000000400007c02 */ /* 0x010fce0008000f00 */
.L_x_163:
[----:B-1----:R1:W2:Y:S02]  /*92e0*/  SYNCS.PHASECHK.TRANS64.TRYWAIT P0, [R0+URZ], R3 ;  /* 0x00000003000075a7 */ /* 0x0022a400080011ff */
[----:B--2---:R-:W-:Y:S05]  /*92f0*/  @!P0 NANOSLEEP.SYNCS 0x989680 ;  /* 0x009896800000895d */ /* 0x004fea0003900000 */
[----:B------:R-:W2:Y:S02]  /*9300*/  @!P0 SYNCS.PHASECHK.TRANS64 P0, [R0+URZ], R3 ;  /* 0x00000003000085a7 */ /* 0x000ea400080010ff */
[----:B--2---:R-:W-:Y:S05]  /*9310*/  @!P0 BRA `(.L_x_163) ;  /* 0xfffffffc00f08947 */ /* 0x004fea000383ffff */
[----:B------:R-:W-:Y:S05]  /*9320*/  BRA `(.L_x_164) ;  /* 0xffffff9c00207947 */ /* 0x000fea000383ffff */
.L_x_53:
[----:B----4-:R-:W-:-:S07]  /*9330*/  MOV R0, UR4 ;  /* 0x0000000400007c02 */ /* 0x010fce0008000f00 */
.L_x_165:
[----:B-1----:R1:W2:Y:S02]  /*9340*/  SYNCS.PHASECHK.TRANS64.TRYWAIT P0, [R0+URZ], R3 ;  /* 0x00000003000075a7 */ /* 0x0022a400080011ff */
[----:B--2---:R-:W-:Y:S05]  /*9350*/  @!P0 NANOSLEEP.SYNCS 0x989680 ;  /* 0x009896800000895d */ /* 0x004fea0003900000 */
[----:B------:R-:W2:Y:S02]  /*9360*/  @!P0 SYNCS.PHASECHK.TRANS64 P0, [R0+URZ], R3 ;  /* 0x00000003000085a7 */ /* 0x000ea400080010ff */
[----:B--2---:R-:W-:Y:S05]  /*9370*/  @!P0 BRA `(.L_x_165) ;  /* 0xfffffffc00f08947 */ /* 0x004fea000383ffff */
[----:B------:R-:W-:Y:S05]  /*9380*/  BRA `(.L_x_166) ;  /* 0xffffff9c002c7947 */ /* 0x000fea000383ffff */
.L_x_54:
[----:B----4-:R-:W-:-:S07]  /*9390*/  MOV R0, UR4 ;  /* 0x0000000400007c02 */ /* 0x010fce0008000f00 */
.L_x_167:
[----:B-1----:R1:W2:Y:S02]  /*93a0*/  SYNCS.PHASECHK.TRANS64.TRYWAIT P0, [R0+URZ], R3 ;  /* 0x00000003000075a7 */ /* 0x0022a400080011ff */
[----:B--2---:R-:W-:Y:S05]  /*93b0*/  @!P0 NANOSLEEP.SYNCS 0x989680 ;  /* 0x009896800000895d */ /* 0x004fea0003900000 */
[----:B------:R-:W2:Y:S02]  /*93c0*/  @!P0 SYNCS.PHASECHK.TRANS64 P0, [R0+URZ], R3 ;  /* 0x00000003000085a7 */ /* 0x000ea400080010ff */
[----:B--2---:R-:W-:Y:S05]  /*93d0*/  @!P0 BRA `(.L_x_167) ;  /* 0xfffffffc00f08947 */ /* 0x004fea000383ffff */
[----:B------:R-:W-:Y:S05]  /*93e0*/  BRA `(.L_x_168) ;  /* 0xffffff9c00387947 */ /* 0x000fea000383ffff */
.L_x_55:
[----:B----4-:R-:W-:-:S07]  /*93f0*/  MOV R0, UR4 ;  /* 0x0000000400007c02 */ /* 0x010fce0008000f00 */
.L_x_169:
[----:B-1----:R1:W2:Y:S02]  /*9400*/  SYNCS.PHASECHK.TRANS64.TRYWAIT P0, [R0+URZ], R3 ;  /* 0x00000003000075a7 */ /* 0x0022a400080011ff */
[----:B--2---:R-:W-:Y:S05]  /*9410*/  @!P0 NANOSLEEP.SYNCS 0x989680 ;  /* 0x009896800000895d */ /* 0x004fea0003900000 */
[----:B------:R-:W2:Y:S02]  /*9420*/  @!P0 SYNCS.PHASECHK.TRANS64 P0, [R0+URZ], R3 ;  /* 0x00000003000085a7 */ /* 0x000ea400080010ff */
[----:B--2---:R-:W-:Y:S05]  /*9430*/  @!P0 BRA `(.L_x_169) ;  /* 0xfffffffc00f08947 */ /* 0x004fea000383ffff */
[----:B------:R-:W-:Y:S05]  /*9440*/  BRA `(.L_x_170) ;  /* 0xffffff9c00447947 */ /* 0x000fea000383ffff */
.L_x_56:
[----:B----4-:R-:W-:-:S07]  /*9450*/  MOV R0, UR4 ;  /* 0x0000000400007c02 */ /* 0x010fce0008000f00 */
.L_x_171:
[----:B-1----:R1:W2:Y:S02]  /*9460*/  SYNCS.PHASECHK.TRANS64.TRYWAIT P0, [R0+URZ], R3 ;  /* 0x00000003000075a7 */ /* 0x0022a400080011ff */
[----:B--2---:R-:W-:Y:S05]  /*9470*/  @!P0 NANOSLEEP.SYNCS 0x989680 ;  /* 0x009896800000895d */ /* 0x004fea0003900000 */
[----:B------:R-:W2:Y:S02]  /*9480*/  @!P0 SYNCS.PHASECHK.TRANS64 P0, [R0+URZ], R3 ;  /* 0x00000003000085a7 */ /* 0x000ea400080010ff */
[----:B--2---:R-:W-:Y:S05]  /*9490*/  @!P0 BRA `(.L_x_171) ;  /* 0xfffffffc00f08947 */ /* 0x004fea000383ffff */
[----:B------:R-:W-:Y:S05]  /*94a0*/  BRA `(.L_x_172) ;  /* 0xffffff9c00507947 */ /* 0x000fea000383ffff */
.L_x_57:
[----:B----4-:R-:W-:-:S07]  /*94b0*/  MOV R0, UR4 ;  /* 0x0000000400007c02 */ /* 0x010fce0008000f00 */
.L_x_173:
[----:B-1----:R1:W2:Y:S02]  /*94c0*/  SYNCS.PHASECHK.TRANS64.TRYWAIT P0, [R0+URZ], R3 ;  /* 0x00000003000075a7 */ /* 0x0022a400080011ff */
[----:B--2---:R-:W-:Y:S05]  /*94d0*/  @!P0 NANOSLEEP.SYNCS 0x989680 ;  /* 0x009896800000895d */ /* 0x004fea0003900000 */
[----:B------:R-:W2:Y:S02]  /*94e0*/  @!P0 SYNCS.PHASECHK.TRANS64 P0, [R0+URZ], R3 ;  /* 0x00000003000085a7 */ /* 0x000ea400080010ff */
[----:B--2---:R-:W-:Y:S05]  /*94f0*/  @!P0 BRA `(.L_x_173) ;  /* 0xfffffffc00f08947 */ /* 0x004fea000383ffff */
[----:B------:R-:W-:Y:S05]  /*9500*/  BRA `(.L_x_174) ;  /* 0xffffff9c005c7947 */ /* 0x000fea000383ffff */
.L_x_58:
[----:B----4-:R-:W-:-:S07]  /*9510*/  MOV R0, UR4 ;  /* 0x0000000400007c02 */ /* 0x010fce0008000f00 */
.L_x_175:
[----:B-1----:R1:W2:Y:S02]  /*9520*/  SYNCS.PHASECHK.TRANS64.TRYWAIT P0, [R0+URZ], R3 ;  /* 0x00000003000075a7 */ /* 0x0022a400080011ff */
[----:B--2---:R-:W-:Y:S05]  /*9530*/  @!P0 NANOSLEEP.SYNCS 0x989680 ;  /* 0x009896800000895d */ /* 0x004fea0003900000 */
[----:B------:R-:W2:Y:S02]  /*9540*/  @!P0 SYNCS.PHASECHK.TRANS64 P0, [R0+URZ], R3 ;  /* 0x00000003000085a7 */ /* 0x000ea400080010ff */
[----:B--2---:R-:W-:Y:S05]  /*9550*/  @!P0 BRA `(.L_x_175) ;  /* 0xfffffffc00f08947 */ /* 0x004fea000383ffff */
[----:B------:R-:W-:Y:S05]  /*9560*/  BRA `(.L_x_176) ;  /* 0xffffff9c00687947 */ /* 0x000fea000383ffff */
.L_x_59:
[----:B----4-:R-:W-:-:S07]  /*9570*/  MOV R0, UR4 ;  /* 0x0000000400007c02 */ /* 0x010fce0008000f00 */
.L_x_177:
[----:B-1----:R1:W2:Y:S02]  /*9580*/  SYNCS.PHASECHK.TRANS64.TRYWAIT P0, [R0+URZ], R3 ;  /* 0x00000003000075a7 */ /* 0x0022a400080011ff */
[----:B--2---:R-:W-:Y:S05]  /*9590*/  @!P0 NANOSLEEP.SYNCS 0x989680 ;  /* 0x009896800000895d */ /* 0x004fea0003900000 */
[----:B------:R-:W2:Y:S02]  /*95a0*/  @!P0 SYNCS.PHASECHK.TRANS64 P0, [R0+URZ], R3 ;  /* 0x00000003000085a7 */ /* 0x000ea400080010ff */
[----:B--2---:R-:W-:Y:S05]  /*95b0*/  @!P0 BRA `(.L_x_177) ;  /* 0xfffffffc00f08947 */ /* 0x004fea000383ffff */
[----:B------:R-:W-:Y:S05]  /*95c0*/  BRA `(.L_x_178) ;  /* 0xffffff9c00747947 */ /* 0x000fea000383ffff */
.L_x_60:
[----:B----4-:R-:W-:-:S07]  /*95d0*/  MOV R0, UR4 ;  /* 0x0000000400007c02 */ /* 0x010fce0008000f00 */
.L_x_179:
[----:B-1----:R1:W2:Y:S02]  /*95e0*/  SYNCS.PHASECHK.TRANS64.TRYWAIT P0, [R0+URZ], R3 ;  /* 0x00000003000075a7 */ /* 0x0022a400080011ff */
[----:B--2---:R-:W-:Y:S05]  /*95f0*/  @!P0 NANOSLEEP.SYNCS 0x989680 ;  /* 0x009896800000895d */ /* 0x004fea0003900000 */
[----:B------:R-:W2:Y:S02]  /*9600*/  @!P0 SYNCS.PHASECHK.TRANS64 P0, [R0+URZ], R3 ;  /* 0x00000003000085a7 */ /* 0x000ea400080010ff */
[----:B--2---:R-:W-:Y:S05]  /*9610*/  @!P0 BRA `(.L_x_179) ;  /* 0xfffffffc00f08947 */ /* 0x004fea000383ffff */
[----:B------:R-:W-:Y:S05]  /*9620*/  BRA `(.L_x_180) ;  /* 0xffffff9c00807947 */ /* 0x000fea000383ffff */
.L_x_61:
[----:B----4-:R-:W-:-:S07]  /*9630*/  MOV R0, UR4 ;  /* 0x0000000400007c02 */ /* 0x010fce0008000f00 */
.L_x_181:
[----:B-1----:R1:W2:Y:S02]  /*9640*/  SYNCS.PHASECHK.TRANS64.TRYWAIT P0, [R0+URZ], R3 ;  /* 0x00000003000075a7 */ /* 0x0022a400080011ff */
[----:B--2---:R-:W-:Y:S05]  /*9650*/  @!P0 NANOSLEEP.SYNCS 0x989680 ;  /* 0x009896800000895d */ /* 0x004fea0003900000 */
[----:B------:R-:W2:Y:S02]  /*9660*/  @!P0 SYNCS.PHASECHK.TRANS64 P0, [R0+URZ], R3 ;  /* 0x00000003000085a7 */ /* 0x000ea400080010ff */
[----:B--2---:R-:W-:Y:S05]  /*9670*/  @!P0 BRA `(.L_x_181) ;  /* 0xfffffffc00f08947 */ /* 0x004fea000383ffff */
[----:B------:R-:W-:Y:S05]  /*9680*/  BRA `(.L_x_182) ;  /* 0xffffff9c008c7947 */ /* 0x000fea000383ffff */
.L_x_62:
[----:B----4-:R-:W-:-:S07]  /*9690*/  MOV R0, UR4 ;  /* 0x0000000400007c02 */ /* 0x010fce0008000f00 */
.L_x_183:
[----:B-1----:R1:W2:Y:S02]  /*96a0*/  SYNCS.PHASECHK.TRANS64.TRYWAIT P0, [R0+URZ], R3 ;  /* 0x00000003000075a7 */ /* 0x0022a400080011ff */
[----:B--2---:R-:W-:Y:S05]  /*96b0*/  @!P0 NANOSLEEP.SYNCS 0x989680 ;  /* 0x009896800000895d */ /* 0x004fea0003900000 */
[----:B------:R-:W2:Y:S02]  /*96c0*/  @!P0 SYNCS.PHASECHK.TRANS64 P0, [R0+URZ], R3 ;  /* 0x00000003000085a7 */ /* 0x000ea400080010ff */
[----:B--2---:R-:W-:Y:S05]  /*96d0*/  @!P0 BRA `(.L_x_183) ;  /* 0xfffffffc00f08947 */ /* 0x004fea000383ffff */
[----:B------:R-:W-:Y:S05]  /*96e0*/  BRA `(.L_x_184) ;  /* 0xffffff9c00987947 */ /* 0x000fea000383ffff */
.L_x_63:
[----:B----4-:R-:W-:-:S07]  /*96f0*/  MOV R0, UR4 ;  /* 0x0000000400007c02 */ /* 0x010fce0008000f00 */
.L_x_185:
[----:B-1----:R1:W2:Y:S02]  /*9700*/  SYNCS.PHASECHK.TRANS64.TRYWAIT P0, [R0+URZ], R3 ;  /* 0x00000003000075a7 */ /* 0x0022a400080011ff */
[----:B--2---:R-:W-:Y:S05]  /*9710*/  @!P0 NANOSLEEP.SYNCS 0x989680 ;  /* 0x009896800000895d */ /* 0x004fea0003900000 */
[----:B------:R-:W2:Y:S02]  /*9720*/  @!P0 SYNCS.PHASECHK.TRANS64 P0, [R0+URZ], R3 ;  /* 0x00000003000085a7 */ /* 0x000ea400080010ff */
[----:B--2---:R-:W-:Y:S05]  /*9730*/  @!P0 BRA `(.L_x_185) ;  /* 0xfffffffc00f08947 */ /* 0x004fea000383ffff */
[----:B------:R-:W-:Y:S05]  /*9740*/  BRA `(.L_x_186) ;  /* 0xffffff9c00a47947 */ /* 0x000fea000383ffff */
.L_x_64:
[----:B----4-:R-:W-:-:S07]  /*9750*/  MOV R0, UR4 ;  /* 0x0000000400007c02 */ /* 0x010fce0008000f00 */
.L_x_187:
[----:B-1----:R1:W2:Y:S02]  /*9760*/  SYNCS.PHASECHK.TRANS64.TRYWAIT P0, [R0+URZ], R3 ;  /* 0x00000003000075a7 */ /* 0x0022a400080011ff */
[----:B--2---:R-:W-:Y:S05]  /*9770*/  @!P0 NANOSLEEP.SYNCS 0x989680 ;  /* 0x009896800000895d */ /* 0x004fea0003900000 */
[----:B------:R-:W2:Y:S02]  /*9780*/  @!P0 SYNCS.PHASECHK.TRANS64 P0, [R0+URZ], R3 ;  /* 0x00000003000085a7 */ /* 0x000ea400080010ff */
[----:B--2---:R-:W-:Y:S05]  /*9790*/  @!P0 BRA `(.L_x_187) ;  /* 0xfffffffc00f08947 */ /* 0x004fea000383ffff */
[----:B------:R-:W-:Y:S05]  /*97a0*/  BRA `(.L_x_188) ;  /* 0xffffff9c00b07947 */ /* 0x000fea000383ffff */
.L_x_65:
[----:B----4-:R-:W-:-:S07]  /*97b0*/  MOV R0, UR4 ;  /* 0x0000000400007c02 */ /* 0x010fce0008000f00 */
.L_x_189:
[----:B-1----:R1:W2:Y:S02]  /*97c0*/  SYNCS.PHASECHK.TRANS64.TRYWAIT P0, [R0+URZ], R3 ;  /* 0x00000003000075a7 */ /* 0x0022a400080011ff */
[----:B--2---:R-:W-:Y:S05]  /*97d0*/  @!P0 NANOSLEEP.SYNCS 0x989680 ;  /* 0x009896800000895d */ /* 0x004fea0003900000 */
[----:B------:R-:W2:Y:S02]  /*97e0*/  @!P0 SYNCS.PHASECHK.TRANS64 P0, [R0+URZ], R3 ;  /* 0x00000003000085a7 */ /* 0x000ea400080010ff */
[----:B--2---:R-:W-:Y:S05]  /*97f0*/  @!P0 BRA `(.L_x_189) ;  /* 0xfffffffc00f08947 */ /* 0x004fea000383ffff */
[----:B------:R-:W-:Y:S05]  /*9800*/  BRA `(.L_x_190) ;  /* 0xffffff9c00bc7947 */ /* 0x000fea000383ffff */
.L_x_66:
[----:B----4-:R-:W-:-:S07]  /*9810*/  MOV R0, UR4 ;  /* 0x0000000400007c02 */ /* 0x010fce0008000f00 */
.L_x_191:
[----:B-1----:R1:W2:Y:S02]  /*9820*/  SYNCS.PHASECHK.TRANS64.TRYWAIT P0, [R0+URZ], R3 ;  /* 0x00000003000075a7 */ /* 0x0022a400080011ff */
[----:B--2---:R-:W-:Y:S05]  /*9830*/  @!P0 NANOSLEEP.SYNCS 0x989680 ;  /* 0x009896800000895d */ /* 0x004fea0003900000 */
[----:B------:R-:W2:Y:S02]  /*9840*/  @!P0 SYNCS.PHASECHK.TRANS64 P0, [R0+URZ], R3 ;  /* 0x00000003000085a7 */ /* 0x000ea400080010ff */
[----:B--2---:R-:W-:Y:S05]  /*9850*/  @!P0 BRA `(.L_x_191) ;  /* 0xfffffffc00f08947 */ /* 0x004fea000383ffff */
[----:B------:R-:W-:Y:S05]  /*9860*/  BRA `(.L_x_192) ;  /* 0xffffff9c00c87947 */ /* 0x000fea000383ffff */
.L_x_67:
[----:B----4-:R-:W-:-:S07]  /*9870*/  MOV R0, UR4 ;  /* 0x0000000400007c02 */ /* 0x010fce0008000f00 */
.L_x_193:
[----:B-1----:R1:W2:Y:S02]  /*9880*/  SYNCS.PHASECHK.TRANS64.TRYWAIT P0, [R0+URZ], R3 ;  /* 0x00000003000075a7 */ /* 0x0022a400080011ff */
[----:B--2---:R-:W-:Y:S05]  /*9890*/  @!P0 NANOSLEEP.SYNCS 0x989680 ;  /* 0x009896800000895d */ /* 0x004fea0003900000 */
[----:B------:R-:W2:Y:S02]  /*98a0*/  @!P0 SYNCS.PHASECHK.TRANS64 P0, [R0+URZ], R3 ;  /* 0x00000003000085a7 */ /* 0x000ea400080010ff */
[----:B--2---:R-:W-:Y:S05]  /*98b0*/  @!P0 BRA `(.L_x_193) ;  /* 0xfffffffc00f08947 */ /* 0x004fea000383ffff */
[----:B------:R-:W-:Y:S05]  /*98c0*/  BRA `(.L_x_194) ;  /* 0xffffff9c00d47947 */ /* 0x000fea000383ffff */
.L_x_68:
[----:B----4-:R-:W-:-:S07]  /*98d0*/  MOV R0, UR4 ;  /* 0x0000000400007c02 */ /* 0x010fce0008000f00 */
.L_x_195:
[----:B-1----:R1:W2:Y:S02]  /*98e0*/  SYNCS.PHASECHK.TRANS64.TRYWAIT P0, [R0+URZ], R3 ;  /* 0x00000003000075a7 */ /* 0x0022a400080011ff */
[----:B--2---:R-:W-:Y:S05]  /*98f0*/  @!P0 NANOSLEEP.SYNCS 0x989680 ;  /* 0x009896800000895d */ /* 0x004fea0003900000 */
[----:B------:R-:W2:Y:S02]  /*9900*/  @!P0 SYNCS.PHASECHK.TRANS64 P0, [R0+URZ], R3 ;  /* 0x00000003000085a7 */ /* 0x000ea400080010ff */
[----:B--2---:R-:W-:Y:S05]  /*9910*/  @!P0 BRA `(.L_x_195) ;  /* 0xfffffffc00f08947 */ /* 0x004fea000383ffff */
[----:B------:R-:W-:Y:S05]  /*9920*/  BRA `(.L_x_196) ;  /* 0xffffff9c00e07947 */ /* 0x000fea000383ffff */
.L_x_69:
[----:B----4-:R-:W-:-:S07]  /*9930*/  MOV R0, UR4 ;  /* 0x0000000400007c02 */ /* 0x010fce0008000f00 */
.L_x_197:
[----:B-1----:R1:W2:Y:S02]  /*9940*/  SYNCS.PHASECHK.TRANS64.TRYWAIT P0, [R0+URZ], R3 ;  /* 0x00000003000075a7 */ /* 0x0022a400080011ff */
[----:B--2---:R-:W-:Y:S05]  /*9950*/  @!P0 NANOSLEEP.SYNCS 0x989680 ;  /* 0x009896800000895d */ /* 0x004fea0003900000 */
[----:B------:R-:W2:Y:S02]  /*9960*/  @!P0 SYNCS.PHASECHK.TRANS64 P0, [R0+URZ], R3 ;  /* 0x00000003000085a7 */ /* 0x000ea400080010ff */
[----:B--2---:R-:W-:Y:S05]  /*9970*/  @!P0 BRA `(.L_x_197) ;  /* 0xfffffffc00f08947 */ /* 0x004fea000383ffff */
[----:B------:R-:W-:Y:S05]  /*9980*/  BRA `(.L_x_198) ;  /* 0xffffff9c00ec7947 */ /* 0x000fea000383ffff */
.L_x_70:
[----:B----4-:R-:W-:-:S07]  /*9990*/  MOV R0, UR4 ;  /* 0x0000000400007c02 */ /* 0x010fce0008000f00 */
.L_x_199:
[----:B-1----:R1:W2:Y:S02]  /*99a0*/  SYNCS.PHASECHK.TRANS64.TRYWAIT P0, [R0+URZ], R3 ;  /* 0x00000003000075a7 */ /* 0x0022a400080011ff */
[----:B--2---:R-:W-:Y:S05]  /*99b0*/  @!P0 NANOSLEEP.SYNCS 0x989680 ;  /* 0x009896800000895d */ /* 0x004fea0003900000 */
[----:B------:R-:W2:Y:S02]  /*99c0*/  @!P0 SYNCS.PHASECHK.TRANS64 P0, [R0+URZ], R3 ;  /* 0x00000003000085a7 */ /* 0x000ea400080010ff */
[----:B--2---:R-:W-:Y:S05]  /*99d0*/  @!P0 BRA `(.L_x_199) ;  /* 0xfffffffc00f08947 */ /* 0x004fea000383ffff */
[----:B------:R-:W-:Y:S05]  /*99e0*/  BRA `(.L_x_200) ;  /* 0xffffff9c00f87947 */ /* 0x000fea000383ffff */
.L_x_71:
[----:B----4-:R-:W-:-:S07]  /*99f0*/  MOV R0, UR4 ;  /* 0x0000000400007c02 */ /* 0x010fce0008000f00 */
.L_x_201:
[----:B-1----:R1:W2:Y:S02]  /*9a00*/  SYNCS.PHASECHK.TRANS64.TRYWAIT P0, [R0+URZ], R3 ;  /* 0x00000003000075a7 */ /* 0x0022a400080011ff */
[----:B--2---:R-:W-:Y:S05]  /*9a10*/  @!P0 NANOSLEEP.SYNCS 0x989680 ;  /* 0x009896800000895d */ /* 0x004fea0003900000 */
[----:B------:R-:W2:Y:S02]  /*9a20*/  @!P0 SYNCS.PHASECHK.TRANS64 P0, [R0+URZ], R3 ;  /* 0x00000003000085a7 */ /* 0x000ea400080010ff */
[----:B--2---:R-:W-:Y:S05]  /*9a30*/  @!P0 BRA `(.L_x_201) ;  /* 0xfffffffc00f08947 */ /* 0x004fea000383ffff */
[----:B------:R-:W-:Y:S05]  /*9a40*/  BRA `(.L_x_202) ;  /* 0xffffffa000047947 */ /* 0x000fea000383ffff */
.L_x_72:
[----:B----4-:R-:W-:-:S07]  /*9a50*/  MOV R0, UR4 ;  /* 0x0000000400007c02 */ /* 0x010fce0008000f00 */
.L_x_203:
[----:B-1----:R1:W2:Y:S02]  /*9a60*/  SYNCS.PHASECHK.TRANS64.TRYWAIT P0, [R0+URZ], R3 ;  /* 0x00000003000075a7 */ /* 0x0022a400080011ff */
[----:B--2---:R-:W-:Y:S05]  /*9a70*/  @!P0 NANOSLEEP.SYNCS 0x989680 ;  /* 0x009896800000895d */ /* 0x004fea0003900000 */
[----:B------:R-:W2:Y:S02]  /*9a80*/  @!P0 SYNCS.PHASECHK.TRANS64 P0, [R0+URZ], R3 ;  /* 0x00000003000085a7 */ /* 0x000ea400080010ff */
[----:B--2---:R-:W-:Y:S05]  /*9a90*/  @!P0 BRA `(.L_x_203) ;  /* 0xfffffffc00f08947 */ /* 0x004fea000383ffff */
[----:B------:R-:W-:Y:S05]  /*9aa0*/  BRA `(.L_x_204) ;  /* 0xffffffa000107947 */ /* 0x000fea000383ffff */
.L_x_73:
[----:B----4-:R-:W-:-:S07]  /*9ab0*/  MOV R0, UR4 ;  /* 0x0000000400007c02 */ /* 0x010fce0008000f00 */
.L_x_205:
[----:B-1----:R1:W2:Y:S02]  /*9ac0*/  SYNCS.PHASECHK.TRANS64.TRYWAIT P0, [R0+URZ], R3 ;  /* 0x00000003000075a7 */ /* 0x0022a400080011ff */
[----:B--2---:R-:W-:Y:S05]  /*9ad0*/  @!P0 NANOSLEEP.SYNCS 0x989680 ;  /* 0x009896800000895d */ /* 0x004fea0003900000 */
[----:B------:R-:W2:Y:S02]  /*9ae0*/  @!P0 SYNCS.PHASECHK.TRANS64 P0, [R0+URZ], R3 ;  /* 0x00000003000085a7 */ /* 0x000ea400080010ff */
[----:B--2---:R-:W-:Y:S05]  /*9af0*/  @!P0 BRA `(.L_x_205) ;  /* 0xfffffffc00f08947 */ /* 0x004fea000383ffff */
[----:B------:R-:W-:Y:S05]  /*9b00*/  BRA `(.L_x_206) ;  /* 0xffffffa0001c7947 */ /* 0x000fea000383ffff */
.L_x_74:
[----:B----4-:R-:W-:-:S07]  /*9b10*/  MOV R0, UR4 ;  /* 0x0000000400007c02 */ /* 0x010fce0008000f00 */
.L_x_207:
[----:B-1----:R1:W2:Y:S02]  /*9b20*/  SYNCS.PHASECHK.TRANS64.TRYWAIT P0, [R0+URZ], R3 ;  /* 0x00000003000075a7 */ /* 0x0022a400080011ff */
[----:B--2---:R-:W-:Y:S05]  /*9b30*/  @!P0 NANOSLEEP.SYNCS 0x989680 ;  /* 0x009896800000895d */ /* 0x004fea0003900000 */
[----:B------:R-:W2:Y:S02]  /*9b40*/  @!P0 SYNCS.PHASECHK.TRANS64 P0, [R0+URZ], R3 ;  /* 0x00000003000085a7 */ /* 0x000ea400080010ff */
[----:B--2---:R-:W-:Y:S05]  /*9b50*/  @!P0 BRA `(.L_x_207) ;  /* 0xfffffffc00f08947 */ /* 0x004fea000383ffff */
[----:B------:R-:W-:Y:S05]  /*9b60*/  BRA `(.L_x_208) ;  /* 0xffffffa000287947 */ /* 0x000fea000383ffff */
.L_x_77:
[----:B-1----:R1:W2:Y:S02]  /*9b70*/  SYNCS.PHASECHK.TRANS64.TRYWAIT P0, [R0+URZ+0x240], R4 ;  /* 0x00024004000075a7 */ /* 0x0022a400080011ff */
[----:B--2---:R-:W-:Y:S05]  /*9b80*/  @!P0 NANOSLEEP.SYNCS 0x989680 ;  /* 0x009896800000895d */ /* 0x004fea0003900000 */
[----:B------:R-:W2:Y:S02]  /*9b90*/  @!P0 SYNCS.PHASECHK.TRANS64 P0, [R0+URZ+0x240], R4 ;  /* 0x00024004000085a7 */ /* 0x000ea400080010ff */
[----:B--2---:R-:W-:Y:S05]  /*9ba0*/  @!P0 BRA `(.L_x_77) ;  /* 0xfffffffc00f08947 */ /* 0x004fea000383ffff */
[----:B------:R-:W-:Y:S05]  /*9bb0*/  BRA `(.L_x_209) ;  /* 0xffffffa000887947 */ /* 0x000fea000383ffff */
.L_x_78:
[----:B------:R-:W-:-:S07]  /*9bc0*/  MOV R0, UR5 ;  /* 0x0000000500007c02 */ /* 0x000fce0008000f00 */
.L_x_210:
[----:B-1----:R1:W2:Y:S02]  /*9bd0*/  SYNCS.PHASECHK.TRANS64.TRYWAIT P0, [R0+URZ+0x210], R5 ;  /* 0x00021005000075a7 */ /* 0x0022a400080011ff */
[----:B--2---:R-:W-:Y:S05]  /*9be0*/  @!P0 NANOSLEEP.SYNCS 0x989680 ;  /* 0x009896800000895d */ /* 0x004fea0003900000 */
[----:B------:R-:W2:Y:S02]  /*9bf0*/  @!P0 SYNCS.PHASECHK.TRANS64 P0, [R0+URZ+0x210], R5 ;  /* 0x00021005000085a7 */ /* 0x000ea400080010ff */
[----:B--2---:R-:W-:Y:S05]  /*9c00*/  @!P0 BRA `(.L_x_210) ;  /* 0xfffffffc00f08947 */ /* 0x004fea000383ffff */
[----:B------:R-:W-:Y:S05]  /*9c10*/  BRA `(.L_x_211) ;  /* 0xffffffa000987947 */ /* 0x000fea000383ffff */
.L_x_79:
[----:B-1----:R1:W2:Y:S02]  /*9c20*/  SYNCS.PHASECHK.TRANS64.TRYWAIT P1, [R0+URZ+0x200], R4 ;  /* 0x00020004000075a7 */ /* 0x0022a400080211ff */
[----:B--2---:R-:W-:Y:S05]  /*9c30*/  @!P1 NANOSLEEP.SYNCS 0x989680 ;  /* 0x009896800000995d */ /* 0x004fea0003900000 */
[----:B------:R-:W2:Y:S02]  /*9c40*/  @!P1 SYNCS.PHASECHK.TRANS64 P1, [R0+URZ+0x200], R4 ;  /* 0x00020004000095a7 */ /* 0x000ea400080210ff */
[----:B--2---:R-:W-:Y:S05]  /*9c50*/  @!P1 BRA `(.L_x_79) ;  /* 0xfffffffc00f09947 */ /* 0x004fea000383ffff */
[----:B------:R-:W-:Y:S05]  /*9c60*/  BRA `(.L_x_212) ;  /* 0xffffffa000c87947 */ /* 0x000fea000383ffff */
.L_x_82:
[----:B------:R-:W-:-:S07]  /*9c70*/  MOV R0, UR5 ;  /* 0x0000000500007c02 */ /* 0x000fce0008000f00 */
.L_x_213:
[----:B-1----:R1:W2:Y:S02]  /*9c80*/  SYNCS.PHASECHK.TRANS64.TRYWAIT P0, [R0+URZ+0x210], R2 ;  /* 0x00021002000075a7 */ /* 0x0022a400080011ff */
[----:B--2---:R-:W-:Y:S05]  /*9c90*/  @!P0 NANOSLEEP.SYNCS 0x989680 ;  /* 0x009896800000895d */ /* 0x004fea0003900000 */
[----:B------:R-:W2:Y:S02]  /*9ca0*/  @!P0 SYNCS.PHASECHK.TRANS64 P0, [R0+URZ+0x210], R2 ;  /* 0x00021002000085a7 */ /* 0x000ea400080010ff */
[----:B--2---:R-:W-:Y:S05]  /*9cb0*/  @!P0 BRA `(.L_x_213) ;  /* 0xfffffffc00f08947 */ /* 0x004fea000383ffff */
[----:B------:R-:W-:Y:S05]  /*9cc0*/  BRA `(.L_x_81) ;  /* 0xffffffa4001c7947 */ /* 0x000fea000383ffff */
.L_x_89:
[----:B--2---:R2:W4:Y:S02]  /*9cd0*/  SYNCS.PHASECHK.TRANS64.TRYWAIT P0, [R2+URZ+0x200], R3 ;  /* 0x00020003020075a7 */ /* 0x00452400080011ff */
[----:B----4-:R-:W-:Y:S05]  /*9ce0*/  @!P0 NANOSLEEP.SYNCS 0x989680 ;  /* 0x009896800000895d */ /* 0x010fea0003900000 */
[----:B------:R-:W4:Y:S02]  /*9cf0*/  @!P0 SYNCS.PHASECHK.TRANS64 P0, [R2+URZ+0x200], R3 ;  /* 0x00020003020085a7 */ /* 0x000f2400080010ff */
[----:B----4-:R-:W-:Y:S05]  /*9d00*/  @!P0 BRA `(.L_x_89) ;  /* 0xfffffffc00f08947 */ /* 0x010fea000383ffff */
[----:B------:R-:W-:Y:S05]  /*9d10*/  BRA `(.L_x_214) ;  /* 0xffffffa800a87947 */ /* 0x000fea000383ffff */
.L_x_92:
[----:B------:R-:W-:-:S07]  /*9d20*/  MOV R3, UR11 ;  /* 0x0000000b00037c02 */ /* 0x000fce0008000f00 */
.L_x_215:
[----:B--2---:R2:W3:Y:S02]  /*9d30*/  SYNCS.PHASECHK.TRANS64.TRYWAIT P0, [R3+URZ+0x230], R2 ;  /* 0x00023002030075a7 */ /* 0x0044e400080011ff */
[----:B---3--:R-:W-:Y:S05]  /*9d40*/  @!P0 NANOSLEEP.SYNCS 0x989680 ;  /* 0x009896800000895d */ /* 0x008fea0003900000 */
[----:B------:R-:W3:Y:S02]  /*9d50*/  @!P0 SYNCS.PHASECHK.TRANS64 P0, [R3+URZ+0x230], R2 ;  /* 0x00023002030085a7 */ /* 0x000ee400080010ff */
[----:B---3--:R-:W-:Y:S05]  /*9d60*/  @!P0 BRA `(.L_x_215) ;  /* 0xfffffffc00f08947 */ /* 0x008fea000383ffff */
[----:B------:R-:W-:Y:S05]  /*9d70*/  BRA `(.L_x_216) ;  /* 0xffffffb000087947 */ /* 0x000fea000383ffff */
.L_x_95:
[----:B------:R-:W-:Y:S07]  /*9d80*/  MOV R2, UR9 ;  /* 0x0000000900027c02 */ /* 0x000fee0008000f00 */
.L_x_217:
[----:B--2---:R2:W3:Y:S02]  /*9d90*/  SYNCS.PHASECHK.TRANS64.TRYWAIT P0, [R2+URZ], R3 ;  /* 0x00000003020075a7 */ /* 0x0044e400080011ff */
[----:B---3--:R-:W-:Y:S05]  /*9da0*/  @!P0 NANOSLEEP.SYNCS 0x989680 ;  /* 0x009896800000895d */ /* 0x008fea0003900000 */
[----:B------:R-:W3:Y:S02]  /*9db0*/  @!P0 SYNCS.PHASECHK.TRANS64 P0, [R2+URZ], R3 ;  /* 0x00000003020085a7 */ /* 0x000ee400080010ff */
[----:B---3--:R-:W-:Y:S05]  /*9dc0*/  @!P0 BRA `(.L_x_217) ;  /* 0xfffffffc00f08947 */ /* 0x008fea000383ffff */
[----:B------:R-:W-:Y:S05]  /*9dd0*/  BRA `(.L_x_94) ;  /* 0xffffffb0003c7947 */ /* 0x000fea000383ffff */
.L_x_98:
[----:B------:R-:W-:-:S07]  /*9de0*/  MOV R0, UR5 ;  /* 0x0000000500007c02 */ /* 0x000fce0008000f00 */
.L_x_218:
[----:B-1----:R1:W3:Y:S02]  /*9df0*/  SYNCS.PHASECHK.TRANS64.TRYWAIT P0, [R0+URZ], R2 ;  /* 0x00000002000075a7 */ /* 0x0022e400080011ff */
[----:B---3--:R-:W-:Y:S05]  /*9e00*/  @!P0 NANOSLEEP.SYNCS 0x989680 ;  /* 0x009896800000895d */ /* 0x008fea0003900000 */
[----:B------:R-:W3:Y:S02]  /*9e10*/  @!P0 SYNCS.PHASECHK.TRANS64 P0, [R0+URZ], R2 ;  /* 0x00000002000085a7 */ /* 0x000ee400080010ff */
[----:B---3--:R-:W-:Y:S05]  /*9e20*/  @!P0 BRA `(.L_x_218) ;  /* 0xfffffffc00f08947 */ /* 0x008fea000383ffff */
[----:B------:R-:W-:Y:S05]  /*9e30*/  BRA `(.L_x_219) ;  /* 0xffffffb000fc7947 */ /* 0x000fea000383ffff */
.L_x_99:
[----:B------:R-:W-:-:S07]  /*9e40*/  MOV R0, UR6 ;  /* 0x0000000600007c02 */ /* 0x000fce0008000f00 */
.L_x_220:
[----:B-1----:R1:W3:Y:S02]  /*9e50*/  SYNCS.PHASECHK.TRANS64.TRYWAIT P0, [R0+URZ], R2 ;  /* 0x00000002000075a7 */ /* 0x0022e400080011ff */
[----:B---3--:R-:W-:Y:S05]  /*9e60*/  @!P0 NANOSLEEP.SYNCS 0x989680 ;  /* 0x009896800000895d */ /* 0x008fea0003900000 */
[----:B------:R-:W3:Y:S02]  /*9e70*/  @!P0 SYNCS.PHASECHK.TRANS64 P0, [R0+URZ], R2 ;  /* 0x00000002000085a7 */ /* 0x000ee400080010ff */
[----:B---3--:R-:W-:Y:S05]  /*9e80*/  @!P0 BRA `(.L_x_220) ;  /* 0xfffffffc00f08947 */ /* 0x008fea000383ffff */
[----:B------:R-:W-:Y:S05]  /*9e90*/  BRA `(.L_x_221) ;  /* 0xffffffb400087947 */ /* 0x000fea000383ffff */
.L_x_104:
[----:B--2---:R2:W4:Y:S02]  /*9ea0*/  SYNCS.PHASECHK.TRANS64.TRYWAIT P0, [R0+URZ+0x200], R2 ;  /* 0x00020002000075a7 */ /* 0x00452400080011ff */
[----:B----4-:R-:W-:Y:S05]  /*9eb0*/  @!P0 NANOSLEEP.SYNCS 0x989680 ;  /* 0x009896800000895d */ /* 0x010fea0003900000 */
[----:B------:R-:W4:Y:S02]  /*9ec0*/  @!P0 SYNCS.PHASECHK.TRANS64 P0, [R0+URZ+0x200], R2 ;  /* 0x00020002000085a7 */ /* 0x000f2400080010ff */
[----:B----4-:R-:W-:Y:S05]  /*9ed0*/  @!P0 BRA `(.L_x_104) ;  /* 0xfffffffc00f08947 */ /* 0x010fea000383ffff */
[----:B------:R-:W-:Y:S05]  /*9ee0*/  BRA `(.L_x_222) ;  /* 0xffffffb400f07947 */ /* 0x000fea000383ffff */
.L_x_107:
[----:B------:R-:W-:Y:S07]  /*9ef0*/  MOV R0, UR4 ;  /* 0x0000000400007c02 */ /* 0x000fee0008000f00 */
.L_x_223:
[----:B--2---:R2:W3:Y:S02]  /*9f00*/  SYNCS.PHASECHK.TRANS64.TRYWAIT P0, [R0+URZ+0x1f8], R2 ;  /* 0x0001f802000075a7 */ /* 0x0044e400080011ff */
[----:B---3--:R-:W-:Y:S05]  /*9f10*/  @!P0 NANOSLEEP.SYNCS 0x989680 ;  /* 0x009896800000895d */ /* 0x008fea0003900000 */
[----:B------:R-:W3:Y:S02]  /*9f20*/  @!P0 SYNCS.PHASECHK.TRANS64 P0, [R0+URZ+0x1f8], R2 ;  /* 0x0001f802000085a7 */ /* 0x000ee400080010ff */
[----:B---3--:R-:W-:Y:S05]  /*9f30*/  @!P0 BRA `(.L_x_223) ;  /* 0xfffffffc00f08947 */ /* 0x008fea000383ffff */
[----:B------:R-:W-:Y:S05]  /*9f40*/  BRA `(.L_x_106) ;  /* 0xffffffb800d07947 */ /* 0x000fea000383ffff */
.L_x_110:
[----:B------:R-:W-:Y:S07]  /*9f50*/  MOV R0, UR7 ;  /* 0x0000000700007c02 */ /* 0x000fee0008000f00 */
.L_x_224:
[----:B-1----:R1:W2:Y:S02]  /*9f60*/  SYNCS.PHASECHK.TRANS64.TRYWAIT P0, [R0+URZ+0x1d8], R9 ;  /* 0x0001d809000075a7 */ /* 0x0022a400080011ff */
[----:B--2---:R-:W-:Y:S05]  /*9f70*/  @!P0 NANOSLEEP.SYNCS 0x989680 ;  /* 0x009896800000895d */ /* 0x004fea0003900000 */
[----:B------:R-:W2:Y:S02]  /*9f80*/  @!P0 SYNCS.PHASECHK.TRANS64 P0, [R0+URZ+0x1d8], R9 ;  /* 0x0001d809000085a7 */ /* 0x000ea400080010ff */
[----:B--2---:R-:W-:Y:S05]  /*9f90*/  @!P0 BRA `(.L_x_224) ;  /* 0xfffffffc00f08947 */ /* 0x004fea000383ffff */
[----:B------:R-:W-:Y:S05]  /*9fa0*/  BRA `(.L_x_225) ;  /* 0xffffffbc00487947 */ /* 0x000fea000383ffff */
.L_x_111:
[----:B------:R-:W-:Y:S07]  /*9fb0*/  MOV R0, UR5 ;  /* 0x0000000500007c02 */ /* 0x000fee0008000f00 */
.L_x_226:
[----:B-1----:R1:W2:Y:S02]  /*9fc0*/  SYNCS.PHASECHK.TRANS64.TRYWAIT P0, [R0+URZ+0x1d8], R24 ;  /* 0x0001d818000075a7 */ /* 0x0022a400080011ff */
[----:B--2---:R-:W-:Y:S05]  /*9fd0*/  @!P0 NANOSLEEP.SYNCS 0x989680 ;  /* 0x009896800000895d */ /* 0x004fea0003900000 */
[----:B------:R-:W2:Y:S02]  /*9fe0*/  @!P0 SYNCS.PHASECHK.TRANS64 P0, [R0+URZ+0x1d8], R24 ;  /* 0x0001d818000085a7 */ /* 0x000ea400080010ff */
[----:B--2---:R-:W-:Y:S05]  /*9ff0*/  @!P0 BRA `(.L_x_226) ;  /* 0xfffffffc00f08947 */ /* 0x004fea000383ffff */
[----:B------:R-:W-:Y:S05]  /*a000*/  BRA `(.L_x_227) ;  /* 0xffffffbc00e87947 */ /* 0x000fea000383ffff */
.L_x_113:
[----:B------:R-:W-:-:S07]  /*a010*/  MOV R0, UR5 ;  /* 0x0000000500007c02 */ /* 0x000fce0008000f00 */
.L_x_228:
[----:B-1----:R1:W3:Y:S02]  /*a020*/  SYNCS.PHASECHK.TRANS64.TRYWAIT P0, [R0+URZ], R2 ;  /* 0x00000002000075a7 */ /* 0x0022e400080011ff */
[----:B---3--:R-:W-:Y:S05]  /*a030*/  @!P0 NANOSLEEP.SYNCS 0x989680 ;  /* 0x009896800000895d */ /* 0x008fea0003900000 */
[----:B------:R-:W3:Y:S02]  /*a040*/  @!P0 SYNCS.PHASECHK.TRANS64 P0, [R0+URZ], R2 ;  /* 0x00000002000085a7 */ /* 0x000ee400080010ff */
[----:B---3--:R-:W-:Y:S05]  /*a050*/  @!P0 BRA `(.L_x_228) ;  /* 0xfffffffc00f08947 */ /* 0x008fea000383ffff */
[----:B------:R-:W-:Y:S05]  /*a060*/  BRA `(.L_x_229) ;  /* 0xffffffc000747947 */ /* 0x000fea000383ffff */
.L_x_114:
[----:B------:R-:W-:-:S07]  /*a070*/  MOV R0, UR5 ;  /* 0x0000000500007c02 */ /* 0x000fce0008000f00 */
.L_x_230:
[----:B-1----:R1:W3:Y:S02]  /*a080*/  SYNCS.PHASECHK.TRANS64.TRYWAIT P0, [R0+URZ], R2 ;  /* 0x00000002000075a7 */ /* 0x0022e400080011ff */
[----:B---3--:R-:W-:Y:S05]  /*a090*/  @!P0 NANOSLEEP.SYNCS 0x989680 ;  /* 0x009896800000895d */ /* 0x008fea0003900000 */
[----:B------:R-:W3:Y:S02]  /*a0a0*/  @!P0 SYNCS.PHASECHK.TRANS64 P0, [R0+URZ], R2 ;  /* 0x00000002000085a7 */ /* 0x000ee400080010ff */
[----:B---3--:R-:W-:Y:S05]  /*a0b0*/  @!P0 BRA `(.L_x_230) ;  /* 0xfffffffc00f08947 */ /* 0x008fea000383ffff */
[----:B------:R-:W-:Y:S05]  /*a0c0*/  BRA `(.L_x_231) ;  /* 0xffffffc000807947 */ /* 0x000fea000383ffff */
.L_x_116:
[----:B--2---:R2:W4:Y:S02]  /*a0d0*/  SYNCS.PHASECHK.TRANS64.TRYWAIT P0, [R0+URZ+0x200], R2 ;  /* 0x00020002000075a7 */ /* 0x00452400080011ff */
[----:B----4-:R-:W-:Y:S05]  /*a0e0*/  @!P0 NANOSLEEP.SYNCS 0x989680 ;  /* 0x009896800000895d */ /* 0x010fea0003900000 */
[----:B------:R-:W4:Y:S02]  /*a0f0*/  @!P0 SYNCS.PHASECHK.TRANS64 P0, [R0+URZ+0x200], R2 ;  /* 0x00020002000085a7 */ /* 0x000f2400080010ff */
[----:B----4-:R-:W-:Y:S05]  /*a100*/  @!P0 BRA `(.L_x_116) ;  /* 0xfffffffc00f08947 */ /* 0x010fea000383ffff */
[----:B------:R-:W-:Y:S05]  /*a110*/  BRA `(.L_x_232) ;  /* 0xffffffc400647947 */ /* 0x000fea000383ffff */
.L_x_126:
[----:B-1----:R1:W3:Y:S02]  /*a120*/  SYNCS.PHASECHK.TRANS64.TRYWAIT P1, [R0+URZ+0x1c0], R3 ;  /* 0x0001c003000075a7 */ /* 0x0022e400080211ff */
[----:B---3--:R-:W-:Y:S05]  /*a130*/  @!P1 NANOSLEEP.SYNCS 0x989680 ;  /* 0x009896800000995d */ /* 0x008fea0003900000 */
[----:B------:R-:W3:Y:S02]  /*a140*/  @!P1 SYNCS.PHASECHK.TRANS64 P1, [R0+URZ+0x1c0], R3 ;  /* 0x0001c003000095a7 */ /* 0x000ee400080210ff */
[----:B---3--:R-:W-:Y:S05]  /*a150*/  @!P1 BRA `(.L_x_126) ;  /* 0xfffffffc00f09947 */ /* 0x008fea000383ffff */
[----:B------:R-:W-:Y:S05]  /*a160*/  BRA `(.L_x_125) ;  /* 0xffffffd000907947 */ /* 0x000fea000383ffff */
.L_x_128:
[----:B-1----:R1:W4:Y:S02]  /*a170*/  SYNCS.PHASECHK.TRANS64.TRYWAIT P0, [R73+URZ+0x220], R2 ;  /* 0x00022002490075a7 */ /* 0x00232400080011ff */
[----:B----4-:R-:W-:Y:S05]  /*a180*/  @!P0 NANOSLEEP.SYNCS 0x989680 ;  /* 0x009896800000895d */ /* 0x010fea0003900000 */
[----:B------:R-:W4:Y:S02]  /*a190*/  @!P0 SYNCS.PHASECHK.TRANS64 P0, [R73+URZ+0x220], R2 ;  /* 0x00022002490085a7 */ /* 0x000f2400080010ff */
[----:B----4-:R-:W-:Y:S05]  /*a1a0*/  @!P0 BRA `(.L_x_128) ;  /* 0xfffffffc00f08947 */ /* 0x010fea000383ffff */
[----:B------:R-:W-:Y:S05]  /*a1b0*/  BRA `(.L_x_127) ;  /* 0xffffffd000c87947 */ /* 0x000fea000383ffff */
.L_x_139:
[----:B--2---:R2:W4:Y:S02]  /*a1c0*/  SYNCS.PHASECHK.TRANS64.TRYWAIT P0, [R2+URZ+0x1c0], R107 ;  /* 0x0001c06b020075a7 */ /* 0x00452400080011ff */
[----:B----4-:R-:W-:Y:S05]  /*a1d0*/  @!P0 NANOSLEEP.SYNCS 0x989680 ;  /* 0x009896800000895d */ /* 0x010fea0003900000 */
[----:B------:R-:W4:Y:S02]  /*a1e0*/  @!P0 SYNCS.PHASECHK.TRANS64 P0, [R2+URZ+0x1c0], R107 ;  /* 0x0001c06b020085a7 */ /* 0x000f2400080010ff */
[----:B----4-:R-:W-:Y:S05]  /*a1f0*/  @!P0 BRA `(.L_x_139) ;  /* 0xfffffffc00f08947 */ /* 0x010fea000383ffff */
[----:B------:R-:W-:Y:S05]  /*a200*/  BRA `(.L_x_138) ;  /* 0xffffffdc00b07947 */ /* 0x000fea000383ffff */
        .weak           $__internal_0_$__cuda_sm10x_tcgen05_guardrail_trap_col_being_dealloced_not_returned_by_alloc
        .type           $__internal_0_$__cuda_sm10x_tcgen05_guardrail_trap_col_being_dealloced_not_returned_by_alloc,@function
        .size           $__internal_0_$__cuda_sm10x_tcgen05_guardrail_trap_col_being_dealloced_not_returned_by_alloc,($__internal_1_$__cuda_sm10x_tcgen05_guardrail_trap_phase_invalid_during_alloc - $__internal_0_$__cuda_sm10x_tcgen05_guardrail_trap_col_being_dealloced_not_returned_by_alloc)
$__internal_0_$__cuda_sm10x_tcgen05_guardrail_trap_col_being_dealloced_not_returned_by_alloc:
[----:B------:R-:W-:Y:S05]  /*a210*/  BPT.TRAP 0x1 ;  /* 0x000000040000795c */ /* 0x000fea0000300000 */
[----:B------:R-:W-:-:S04]  /*a220*/  HFMA2 R3, -RZ, RZ, 0, 0 ;  /* 0x00000000ff037431 */ /* 0x000fc800000001ff */
[----:B------:R-:W-:Y:S05]  /*a230*/  RET.REL.NODEC R2 `(_ZN7cutlass13device_kernelINS_4gemm6kernel13GemmUniversalIN4cute5tupleIJiiiiEEENS1_10collective13CollectiveMmaINS1_46MainloopSm100TmaUmmaWarpSpecializedBlockScaledILi28ELi2ELi2ENS5_IJNS4_1CILi1EEENSA_ILi8EEESB_EEEEENS5_IJNSA_ILi128EEENSA_ILi64EEESG_EEENS5_IJNS_12float_e2m1_tENS_13float_ue4m3_tEEEENS5_IJNS5_IJlSB_lEEENS4_6LayoutINS5_IJNS5_IJNS5_IJNSA_ILi32EEENSA_ILi4EEEEEEiEEENS5_IJNS5_IJNSA_ILi16EEESO_EEEiEEENS5_IJSB_iEEEEEENS5_IJST_NS5_IJNS5_IJNSA_ILi0EEESB_EEENSA_ILi512EEEEEENS5_IJSW_iEEEEEEEEEEESK_S13_NS4_8TiledMMAINS4_8MMA_AtomIJNS4_17SM100_MMA_MXF4_SSISI_SI_fSJ_Li128ELi64ELi16ELNS4_4UMMA5MajorE0ELS18_0ELNS17_7ScaleInE0ELS19_0EEEEEENSM_INS5_IJSB_SB_SB_EEENS5_IJSW_SW_SW_EEEEENS5_IJNS4_10UnderscoreES1F_S1F_EEEEENS5_IJNS4_23SM90_TMA_LOAD_MULTICASTES1I_EEENS5_IJNS4_14ComposedLayoutINS4_7SwizzleILi1ELi4ELi3EEENS4_18smem_ptr_flag_bitsILi4EEENSM_INS5_IJSC_SG_EEENS5_IJSG_SB_EEEEEEENSM_INS5_IJNS5_IJNS5_IJSP_SB_EEESS_EEESB_NS5_IJSB_SB_EEEEEENS5_IJNS5_IJNS5_IJSS_SY_EEESX_EEESW_NS5_IJSO_SY_EEEEEEEEEEEvNS4_8identityENS5_IJNS4_13SM90_TMA_LOADES24_EEES22_vS23_EENS_8epilogue10collective18CollectiveEpilogueINS27_23Sm100TmaWarpSpecializedILi3ELi2ELi32ELb1ELb0EEEJSH_NS5_IJNSM_ISF_SB_EENSM_ISN_SB_EEEEENS_10bfloat16_tESL_S2F_SL_NS27_6fusion15FusionCallbacksIS2B_NS2G_17LinearCombinationIS2F_fS2F_fLNS_15FloatRoundStyleE2EEESH_S2E_JEEENS4_5SM1004TMEM4LOAD26SM100_TMEM_LOAD_32dp32b32xES24_NS1K_INS1L_ILi2ELi4ELi3EEENS1N_ILi16EEENSM_INS5_IJSC_SN_EEENS5_IJSN_SB_EEEEEEENS4_39AutoVectorizingCopyWithAssumedAlignmentILi128EEENS4_14SM90_TMA_STOREES2V_S2X_S2X_EEEvvEEEEvNT_6ParamsE) ;  /* 0xffffff5c02707950 */ /* 0x000fea0003c3ffff */
        .weak           $__internal_1_$__cuda_sm10x_tcgen05_guardrail_trap_phase_invalid_during_alloc
        .type           $__internal_1_$__cuda_sm10x_tcgen05_guardrail_trap_phase_invalid_during_alloc,@function
        .size           $__internal_1_$__cuda_sm10x_tcgen05_guardrail_trap_phase_invalid_during_alloc,($__internal_2_$__cuda_sm10x_tcgen05_guardrail_trap_unallocated_columns_being_dealloced - $__internal_1_$__cuda_sm10x_tcgen05_guardrail_trap_phase_invalid_during_alloc)
$__internal_1_$__cuda_sm10x_tcgen05_guardrail_trap_phase_invalid_during_alloc:
[----:B------:R-:W-:Y:S05]  /*a240*/  BPT.TRAP 0x1 ;  /* 0x000000040000795c */ /* 0x000fea0000300000 */
[----:B------:R-:W-:-:S04]  /*a250*/  MOV R3, 0x0 ;  /* 0x0000000000037802 */ /* 0x000fc80000000f00 */
[----:B------:R-:W-:Y:S05]  /*a260*/  RET.REL.NODEC R2 `(_ZN7cutlass13device_kernelINS_4gemm6kernel13GemmUniversalIN4cute5tupleIJiiiiEEENS1_10collective13CollectiveMmaINS1_46MainloopSm100TmaUmmaWarpSpecializedBlockScaledILi28ELi2ELi2ENS5_IJNS4_1CILi1EEENSA_ILi8EEESB_EEEEENS5_IJNSA_ILi128EEENSA_ILi64EEESG_EEENS5_IJNS_12float_e2m1_tENS_13float_ue4m3_tEEEENS5_IJNS5_IJlSB_lEEENS4_6LayoutINS5_IJNS5_IJNS5_IJNSA_ILi32EEENSA_ILi4EEEEEEiEEENS5_IJNS5_IJNSA_ILi16EEESO_EEEiEEENS5_IJSB_iEEEEEENS5_IJST_NS5_IJNS5_IJNSA_ILi0EEESB_EEENSA_ILi512EEEEEENS5_IJSW_iEEEEEEEEEEESK_S13_NS4_8TiledMMAINS4_8MMA_AtomIJNS4_17SM100_MMA_MXF4_SSISI_SI_fSJ_Li128ELi64ELi16ELNS4_4UMMA5MajorE0ELS18_0ELNS17_7ScaleInE0ELS19_0EEEEEENSM_INS5_IJSB_SB_SB_EEENS5_IJSW_SW_SW_EEEEENS5_IJNS4_10UnderscoreES1F_S1F_EEEEENS5_IJNS4_23SM90_TMA_LOAD_MULTICASTES1I_EEENS5_IJNS4_14ComposedLayoutINS4_7SwizzleILi1ELi4ELi3EEENS4_18smem_ptr_flag_bitsILi4EEENSM_INS5_IJSC_SG_EEENS5_IJSG_SB_EEEEEEENSM_INS5_IJNS5_IJNS5_IJSP_SB_EEESS_EEESB_NS5_IJSB_SB_EEEEEENS5_IJNS5_IJNS5_IJSS_SY_EEESX_EEESW_NS5_IJSO_SY_EEEEEEEEEEEvNS4_8identityENS5_IJNS4_13SM90_TMA_LOADES24_EEES22_vS23_EENS_8epilogue10collective18CollectiveEpilogueINS27_23Sm100TmaWarpSpecializedILi3ELi2ELi32ELb1ELb0EEEJSH_NS5_IJNSM_ISF_SB_EENSM_ISN_SB_EEEEENS_10bfloat16_tESL_S2F_SL_NS27_6fusion15FusionCallbacksIS2B_NS2G_17LinearCombinationIS2F_fS2F_fLNS_15FloatRoundStyleE2EEESH_S2E_JEEENS4_5SM1004TMEM4LOAD26SM100_TMEM_LOAD_32dp32b32xES24_NS1K_INS1L_ILi2ELi4ELi3EEENS1N_ILi16EEENSM_INS5_IJSC_SN_EEENS5_IJSN_SB_EEEEEEENS4_39AutoVectorizingCopyWithAssumedAlignmentILi128EEENS4_14SM90_TMA_STOREES2V_S2X_S2X_EEEvvEEEEvNT_6ParamsE) ;  /* 0xffffff5c02647950 */ /* 0x000fea0003c3ffff */
        .weak           $__internal_2_$__cuda_sm10x_tcgen05_guardrail_trap_unallocated_columns_being_dealloced
        .type           $__internal_2_$__cuda_sm10x_tcgen05_guardrail_trap_unallocated_columns_being_dealloced,@function
        .size           $__internal_2_$__cuda_sm10x_tcgen05_guardrail_trap_unallocated_columns_being_dealloced,(.L_x_234 - $__internal_2_$__cuda_sm10x_tcgen05_guardrail_trap_unallocated_columns_being_dealloced)
$__internal_2_$__cuda_sm10x_tcgen05_guardrail_trap_unallocated_columns_being_dealloced:
[----:B------:R-:W-:Y:S05]  /*a270*/  BPT.TRAP 0x1 ;  /* 0x000000040000795c */ /* 0x000fea0000300000 */
[----:B------:R-:W-:-:S04]  /*a280*/  HFMA2 R3, -RZ, RZ, 0, 0 ;  /* 0x00000000ff037431 */ /* 0x000fc800000001ff */
[----:B------:R-:W-:Y:S05]  /*a290*/  RET.REL.NODEC R2 `(_ZN7cutlass13device_kernelINS_4gemm6kernel13GemmUniversalIN4cute5tupleIJiiiiEEENS1_10collective13CollectiveMmaINS1_46MainloopSm100TmaUmmaWarpSpecializedBlockScaledILi28ELi2ELi2ENS5_IJNS4_1CILi1EEENSA_ILi8EEESB_EEEEENS5_IJNSA_ILi128EEENSA_ILi64EEESG_EEENS5_IJNS_12float_e2m1_tENS_13float_ue4m3_tEEEENS5_IJNS5_IJlSB_lEEENS4_6LayoutINS5_IJNS5_IJNS5_IJNSA_ILi32EEENSA_ILi4EEEEEEiEEENS5_IJNS5_IJNSA_ILi16EEESO_EEEiEEENS5_IJSB_iEEEEEENS5_IJST_NS5_IJNS5_IJNSA_ILi0EEESB_EEENSA_ILi512EEEEEENS5_IJSW_iEEEEEEEEEEESK_S13_NS4_8TiledMMAINS4_8MMA_AtomIJNS4_17SM100_MMA_MXF4_SSISI_SI_fSJ_Li128ELi64ELi16ELNS4_4UMMA5MajorE0ELS18_0ELNS17_7ScaleInE0ELS19_0EEEEEENSM_INS5_IJSB_SB_SB_EEENS5_IJSW_SW_SW_EEEEENS5_IJNS4_10UnderscoreES1F_S1F_EEEEENS5_IJNS4_23SM90_TMA_LOAD_MULTICASTES1I_EEENS5_IJNS4_14ComposedLayoutINS4_7SwizzleILi1ELi4ELi3EEENS4_18smem_ptr_flag_bitsILi4EEENSM_INS5_IJSC_SG_EEENS5_IJSG_SB_EEEEEEENSM_INS5_IJNS5_IJNS5_IJSP_SB_EEESS_EEESB_NS5_IJSB_SB_EEEEEENS5_IJNS5_IJNS5_IJSS_SY_EEESX_EEESW_NS5_IJSO_SY_EEEEEEEEEEEvNS4_8identityENS5_IJNS4_13SM90_TMA_LOADES24_EEES22_vS23_EENS_8epilogue10collective18CollectiveEpilogueINS27_23Sm100TmaWarpSpecializedILi3ELi2ELi32ELb1ELb0EEEJSH_NS5_IJNSM_ISF_SB_EENSM_ISN_SB_EEEEENS_10bfloat16_tESL_S2F_SL_NS27_6fusion15FusionCallbacksIS2B_NS2G_17LinearCombinationIS2F_fS2F_fLNS_15FloatRoundStyleE2EEESH_S2E_JEEENS4_5SM1004TMEM4LOAD26SM100_TMEM_LOAD_32dp32b32xES24_NS1K_INS1L_ILi2ELi4ELi3EEENS1N_ILi16EEENSM_INS5_IJSC_SN_EEENS5_IJSN_SB_EEEEEEENS4_39AutoVectorizingCopyWithAssumedAlignmentILi128EEENS4_14SM90_TMA_STOREES2V_S2X_S2X_EEEvvEEEEvNT_6ParamsE) ;  /* 0xffffff5c02587950 */ /* 0x000fea0003c3ffff */
.L_x_233:
[----:B------:R-:W-:-:S00]  /*a2a0*/  BRA `(.L_x_233) ;  /* 0xfffffffc00fc7947 */ /* 0x000fc0000383ffff */
[----:B------:R-:W-:-:S00]  /*a2b0*/  NOP ;  /* 0x0000000000007918 */ /* 0x000fc00000000000 */
        /* <DEDUP_REMOVED lines=12> */
.L_x_234:


//--------------------- .nv.global.init           --------------------------
	.section	.nv.global.init,"aw",@progbits
.nv.global.init:
	.type		$str$29,@object
	.size		$str$29,($str$30 - $str$29)
$str$29:
        /*0000*/ 	.byte	0x28, 0x61, 0x64, 0x64, 0x72, 0x65, 0x73, 0x73, 0x20, 0x26, 0x20, 0x6d, 0x61, 0x73, 0x6b, 0x29
        /*0010*/ 	.byte	0x20, 0x3d, 0x3d, 0x20, 0x30, 0x00
	.type		$str$30,@object
	.size		$str$30,($str$26 - $str$30)
$str$30:
        /*0016*/ 	.byte	0x2f, 0x74, 0x6d, 0x70, 0x2f, 0x63, 0x75, 0x74, 0x6c, 0x61, 0x73, 0x73, 0x5f, 0x73, 0x77, 0x65
        /*0026*/ 	.byte	0x65, 0x70, 0x5f, 0x73, 0x72, 0x63, 0x2f, 0x69, 0x6e, 0x63, 0x6c, 0x75, 0x64, 0x65, 0x2f, 0x63
        /*0036*/ 	.byte	0x75, 0x74, 0x65, 0x2f, 0x70, 0x6f, 0x69, 0x6e, 0x74, 0x65, 0x72, 0x5f, 0x66, 0x6c, 0x61, 0x67
        /*0046*/ 	.byte	0x67, 0x65, 0x64, 0x2e, 0x68, 0x70, 0x70, 0x00
	.type		$str$26,@object
	.size		$str$26,($str$25 - $str$26)
$str$26:
        /*004e*/ 	.byte	0x2f, 0x74, 0x6d, 0x70, 0x2f, 0x63, 0x75, 0x74, 0x6c, 0x61, 0x73, 0x73, 0x5f, 0x73, 0x77, 0x65
        /*005e*/ 	.byte	0x65, 0x70, 0x5f, 0x73, 0x72, 0x63, 0x2f, 0x69, 0x6e, 0x63, 0x6c, 0x75, 0x64, 0x65, 0x2f, 0x63
        /*006e*/ 	.byte	0x75, 0x74, 0x65, 0x2f, 0x61, 0x74, 0x6f, 0x6d, 0x2f, 0x63, 0x6f, 0x70, 0x79, 0x5f, 0x74, 0x72
        /*007e*/ 	.byte	0x61, 0x69, 0x74, 0x73, 0x5f, 0x73, 0x6d, 0x31, 0x30, 0x30, 0x2e, 0x68, 0x70, 0x70, 0x00
	.type		$str$25,@object
	.size		$str$25,(__unnamed_1 - $str$25)
$str$25:
        /*008d*/ 	.byte	0x28, 0x28, 0x75, 0x69, 0x6e, 0x74, 0x33, 0x32, 0x5f, 0x74, 0x28, 0x74, 0x68, 0x72, 0x65, 0x61
        /*009d*/ 	.byte	0x64, 0x49, 0x64, 0x78, 0x2e, 0x78, 0x29, 0x20, 0x2f, 0x20, 0x33, 0x32, 0x29, 0x20, 0x25, 0x20
        /*00ad*/ 	.byte	0x34, 0x29, 0x20, 0x3d, 0x3d, 0x20, 0x28, 0x28, 0x28, 0x74, 0x6d, 0x65, 0x6d, 0x5f, 0x61, 0x64
        /*00bd*/ 	.byte	0x64, 0x72, 0x20, 0x3e, 0x3e, 0x20, 0x31, 0x36, 0x29, 0x20, 0x2f, 0x20, 0x33, 0x32, 0x29, 0x20
        /*00cd*/ 	.byte	0x25, 0x20, 0x34, 0x29, 0x00
	.type		__unnamed_1,@object
	.size		__unnamed_1,(__unnamed_2 - __unnamed_1)
__unnamed_1:
        /*00d2*/ 	.byte	0x61, 0x75, 0x74, 0x6f, 0x20, 0x63, 0x75, 0x74, 0x65, 0x3a, 0x3a, 0x61, 0x73, 0x5f, 0x70, 0x6f
        /* <DEDUP_REMOVED lines=24> */
        /*0262*/ 	.byte	0x34, 0x30, 0x39, 0x36, 0x3e, 0x3e, 0x3e, 0x3e, 0x5d, 0x00
	.type		__unnamed_2,@object
	.size		__unnamed_2,(.L_2 - __unnamed_2)
__unnamed_2:
        /* <DEDUP_REMOVED lines=42> */
        /*050c*/ 	.byte	0x3e, 0x3e, 0x5d, 0x00
.L_2:


//--------------------- .nv.shared._ZN7cutlass13device_kernelINS_4gemm6kernel13GemmUniversalIN4cute5tupleIJiiiiEEENS1_10collective13CollectiveMmaINS1_46MainloopSm100TmaUmmaWarpSpecializedBlockScaledILi28ELi2ELi2ENS5_IJNS4_1CILi1EEENSA_ILi8EEESB_EEEEENS5_IJNSA_ILi128EEENSA_ILi64EEESG_EEENS5_IJNS_12float_e2m1_tENS_13float_ue4m3_tEEEENS5_IJNS5_IJlSB_lEEENS4_6LayoutINS5_IJNS5_IJNS5_IJNSA_ILi32EEENSA_ILi4EEEEEEiEEENS5_IJNS5_IJNSA_ILi16EEESO_EEEiEEENS5_IJSB_iEEEEEENS5_IJST_NS5_IJNS5_IJNSA_ILi0EEESB_EEENSA_ILi512EEEEEENS5_IJSW_iEEEEEEEEEEESK_S13_NS4_8TiledMMAINS4_8MMA_AtomIJNS4_17SM100_MMA_MXF4_SSISI_SI_fSJ_Li128ELi64ELi16ELNS4_4UMMA5MajorE0ELS18_0ELNS17_7ScaleInE0ELS19_0EEEEEENSM_INS5_IJSB_SB_SB_EEENS5_IJSW_SW_SW_EEEEENS5_IJNS4_10UnderscoreES1F_S1F_EEEEENS5_IJNS4_23SM90_TMA_LOAD_MULTICASTES1I_EEENS5_IJNS4_14ComposedLayoutINS4_7SwizzleILi1ELi4ELi3EEENS4_18smem_ptr_flag_bitsILi4EEENSM_INS5_IJSC_SG_EEENS5_IJSG_SB_EEEEEEENSM_INS5_IJNS5_IJNS5_IJSP_SB_EEESS_EEESB_NS5_IJSB_SB_EEEEEENS5_IJNS5_IJNS5_IJSS_SY_EEESX_EEESW_NS5_IJSO_SY_EEEEEEEEEEEvNS4_8identityENS5_IJNS4_13SM90_TMA_LOADES24_EEES22_vS23_EENS_8epilogue10collective18CollectiveEpilogueINS27_23Sm100TmaWarpSpecializedILi3ELi2ELi32ELb1ELb0EEEJSH_NS5_IJNSM_ISF_SB_EENSM_ISN_SB_EEEEENS_10bfloat16_tESL_S2F_SL_NS27_6fusion15FusionCallbacksIS2B_NS2G_17LinearCombinationIS2F_fS2F_fLNS_15FloatRoundStyleE2EEESH_S2E_JEEENS4_5SM1004TMEM4LOAD26SM100_TMEM_LOAD_32dp32b32xES24_NS1K_INS1L_ILi2ELi4ELi3EEENS1N_ILi16EEENSM_INS5_IJSC_SN_EEENS5_IJSN_SB_EEEEEEENS4_39AutoVectorizingCopyWithAssumedAlignmentILi128EEENS4_14SM90_TMA_STOREES2V_S2X_S2X_EEEvvEEEEvNT_6ParamsE --------------------------
	.section	.nv.shared._ZN7cutlass13device_kernelINS_4gemm6kernel13GemmUniversalIN4cute5tupleIJiiiiEEENS1_10collective13CollectiveMmaINS1_46MainloopSm100TmaUmmaWarpSpecializedBlockScaledILi28ELi2ELi2ENS5_IJNS4_1CILi1EEENSA_ILi8EEESB_EEEEENS5_IJNSA_ILi128EEENSA_ILi64EEESG_EEENS5_IJNS_12float_e2m1_tENS_13float_ue4m3_tEEEENS5_IJNS5_IJlSB_lEEENS4_6LayoutINS5_IJNS5_IJNS5_IJNSA_ILi32EEENSA_ILi4EEEEEEiEEENS5_IJNS5_IJNSA_ILi16EEESO_EEEiEEENS5_IJSB_iEEEEEENS5_IJST_NS5_IJNS5_IJNSA_ILi0EEESB_EEENSA_ILi512EEEEEENS5_IJSW_iEEEEEEEEEEESK_S13_NS4_8TiledMMAINS4_8MMA_AtomIJNS4_17SM100_MMA_MXF4_SSISI_SI_fSJ_Li128ELi64ELi16ELNS4_4UMMA5MajorE0ELS18_0ELNS17_7ScaleInE0ELS19_0EEEEEENSM_INS5_IJSB_SB_SB_EEENS5_IJSW_SW_SW_EEEEENS5_IJNS4_10UnderscoreES1F_S1F_EEEEENS5_IJNS4_23SM90_TMA_LOAD_MULTICASTES1I_EEENS5_IJNS4_14ComposedLayoutINS4_7SwizzleILi1ELi4ELi3EEENS4_18smem_ptr_flag_bitsILi4EEENSM_INS5_IJSC_SG_EEENS5_IJSG_SB_EEEEEEENSM_INS5_IJNS5_IJNS5_IJSP_SB_EEESS_EEESB_NS5_IJSB_SB_EEEEEENS5_IJNS5_IJNS5_IJSS_SY_EEESX_EEESW_NS5_IJSO_SY_EEEEEEEEEEEvNS4_8identityENS5_IJNS4_13SM90_TMA_LOADES24_EEES22_vS23_EENS_8epilogue10collective18CollectiveEpilogueINS27_23Sm100TmaWarpSpecializedILi3ELi2ELi32ELb1ELb0EEEJSH_NS5_IJNSM_ISF_SB_EENSM_ISN_SB_EEEEENS_10bfloat16_tESL_S2F_SL_NS27_6fusion15FusionCallbacksIS2B_NS2G_17LinearCombinationIS2F_fS2F_fLNS_15FloatRoundStyleE2EEESH_S2E_JEEENS4_5SM1004TMEM4LOAD26SM100_TMEM_LOAD_32dp32b32xES24_NS1K_INS1L_ILi2ELi4ELi3EEENS1N_ILi16EEENSM_INS5_IJSC_SN_EEENS5_IJSN_SB_EEEEEEENS4_39AutoVectorizingCopyWithAssumedAlignmentILi128EEENS4_14SM90_TMA_STOREES2V_S2X_S2X_EEEvvEEEEvNT_6ParamsE,"aw",@nobits
	.sectionflags	@""
	.align	16
	.zero		1024


//--------------------- .nv.shared.reserved.0     --------------------------
	.section	.nv.shared.reserved.0,"aw",@nobits
	.weak		__nv_reservedSMEM_offset_0_alias
	.size		__nv_reservedSMEM_offset_0_alias, 0, 64
	.other		__nv_reservedSMEM_offset_0_alias,@"STO_CUDA_RESERVED_SHARED STV_DEFAULT"
__nv_reservedSMEM_offset_0_alias:
	.zero		0
.nv.shared.reserved.0:
	.zero		64
	.weak		__nv_reservedSMEM_tcgen05_partition
	.type		__nv_reservedSMEM_tcgen05_partition,@object
	.size		__nv_reservedSMEM_tcgen05_partition,(.L_0 - __nv_reservedSMEM_tcgen05_partition)
__nv_reservedSMEM_tcgen05_partition:
	.zero		32
.L_0:


//--------------------- .nv.global                --------------------------
	.section	.nv.global,"aw",@nobits
.nv.global:
	.type		_ZN40_INTERNAL_31bc62ff_4_k_cu_4e857d63_358744cute1_E,@object
	.size		_ZN40_INTERNAL_31bc62ff_4_k_cu_4e857d63_358744cute1_E,(_ZN40_INTERNAL_31bc62ff_4_k_cu_4e857d63_358744cuda3std3__45__cpo6cbeginE - _ZN40_INTERNAL_31bc62ff_4_k_cu_4e857d63_358744cute1_E)
_ZN40_INTERNAL_31bc62ff_4_k_cu_4e857d63_358744cute1_E:
	.zero		1
	.type		_ZN40_INTERNAL_31bc62ff_4_k_cu_4e857d63_358744cuda3std3__45__cpo6cbeginE,@object
	.size		_ZN40_INTERNAL_31bc62ff_4_k_cu_4e857d63_358744cuda3std3__45__cpo6cbeginE,(_ZN40_INTERNAL_31bc62ff_4_k_cu_4e857d63_358744cuda3std3__48in_placeE - _ZN40_INTERNAL_31bc62ff_4_k_cu_4e857d63_358744cuda3std3__45__cpo6cbeginE)
_ZN40_INTERNAL_31bc62ff_4_k_cu_4e857d63_358744cuda3std3__45__cpo6cbeginE:
	.zero		1
	.type		_ZN40_INTERNAL_31bc62ff_4_k_cu_4e857d63_358744cuda3std3__48in_placeE,@object
	.size		_ZN40_INTERNAL_31bc62ff_4_k_cu_4e857d63_358744cuda3std3__48in_placeE,(_ZN40_INTERNAL_31bc62ff_4_k_cu_4e857d63_358744cuda3std6ranges3__45__cpo9iter_moveE - _ZN40_INTERNAL_31bc62ff_4_k_cu_4e857d63_358744cuda3std3__48in_placeE)
_ZN40_INTERNAL_31bc62ff_4_k_cu_4e857d63_358744cuda3std3__48in_placeE:
	.zero		1
	.type		_ZN40_INTERNAL_31bc62ff_4_k_cu_4e857d63_358744cuda3std6ranges3__45__cpo9iter_moveE,@object
	.size		_ZN40_INTERNAL_31bc62ff_4_k_cu_4e857d63_358744cuda3std6ranges3__45__cpo9iter_moveE,(_ZN40_INTERNAL_31bc62ff_4_k_cu_4e857d63_358744cuda3std3__45__cpo5beginE - _ZN40_INTERNAL_31bc62ff_4_k_cu_4e857d63_358744cuda3std6ranges3__45__cpo9iter_moveE)
_ZN40_INTERNAL_31bc62ff_4_k_cu_4e857d63_358744cuda3std6ranges3__45__cpo9iter_moveE:
	.zero		1
	.type		_ZN40_INTERNAL_31bc62ff_4_k_cu_4e857d63_358744cuda3std3__45__cpo5beginE,@object
	.size		_ZN40_INTERNAL_31bc62ff_4_k_cu_4e857d63_358744cuda3std3__45__cpo5beginE,(_ZN40_INTERNAL_31bc62ff_4_k_cu_4e857d63_358744cuda3std3__442_GLOBAL__N__31bc62ff_4_k_cu_4e857d63_358746ignoreE - _ZN40_INTERNAL_31bc62ff_4_k_cu_4e857d63_358744cuda3std3__45__cpo5beginE)
_ZN40_INTERNAL_31bc62ff_4_k_cu_4e857d63_358744cuda3std3__45__cpo5beginE:
	.zero		1
	.type		_ZN40_INTERNAL_31bc62ff_4_k_cu_4e857d63_358744cuda3std3__442_GLOBAL__N__31bc62ff_4_k_cu_4e857d63_358746ignoreE,@object
	.size		_ZN40_INTERNAL_31bc62ff_4_k_cu_4e857d63_358744cuda3std3__442_GLOBAL__N__31bc62ff_4_k_cu_4e857d63_358746ignoreE,(_ZN40_INTERNAL_31bc62ff_4_k_cu_4e857d63_358744cute7productE - _ZN40_INTERNAL_31bc62ff_4_k_cu_4e857d63_358744cuda3std3__442_GLOBAL__N__31bc62ff_4_k_cu_4e857d63_358746ignoreE)
_ZN40_INTERNAL_31bc62ff_4_k_cu_4e857d63_358744cuda3std3__442_GLOBAL__N__31bc62ff_4_k_cu_4e857d63_358746ignoreE:
	.zero		1
	.type		_ZN40_INTERNAL_31bc62ff_4_k_cu_4e857d63_358744cute7productE,@object
	.size		_ZN40_INTERNAL_31bc62ff_4_k_cu_4e857d63_358744cute7productE,(_ZN40_INTERNAL_31bc62ff_4_k_cu_4e857d63_358744cuda3std3__45__cpo3endE - _ZN40_INTERNAL_31bc62ff_4_k_cu_4e857d63_358744cute7productE)
_ZN40_INTERNAL_31bc62ff_4_k_cu_4e857d63_358744cute7productE:
	.zero		1
	.type		_ZN40_INTERNAL_31bc62ff_4_k_cu_4e857d63_358744cuda3std3__45__cpo3endE,@object
	.size		_ZN40_INTERNAL_31bc62ff_4_k_cu_4e857d63_358744cuda3std3__45__cpo3endE,(_ZN40_INTERNAL_31bc62ff_4_k_cu_4e857d63_358744cuda3std3__419piecewise_constructE - _ZN40_INTERNAL_31bc62ff_4_k_cu_4e857d63_358744cuda3std3__45__cpo3endE)
_ZN40_INTERNAL_31bc62ff_4_k_cu_4e857d63_358744cuda3std3__45__cpo3endE:
	.zero		1
	.type		_ZN40_INTERNAL_31bc62ff_4_k_cu_4e857d63_358744cuda3std3__419piecewise_constructE,@object
	.size		_ZN40_INTERNAL_31bc62ff_4_k_cu_4e857d63_358744cuda3std3__419piecewise_constructE,(_ZN40_INTERNAL_31bc62ff_4_k_cu_4e857d63_358744cuda3std3__45__cpo4cendE - _ZN40_INTERNAL_31bc62ff_4_k_cu_4e857d63_358744cuda3std3__419piecewise_constructE)
_ZN40_INTERNAL_31bc62ff_4_k_cu_4e857d63_358744cuda3std3__419piecewise_constructE:
	.zero		1
	.type		_ZN40_INTERNAL_31bc62ff_4_k_cu_4e857d63_358744cuda3std3__45__cpo4cendE,@object
	.size		_ZN40_INTERNAL_31bc62ff_4_k_cu_4e857d63_358744cuda3std3__45__cpo4cendE,(_ZN40_INTERNAL_31bc62ff_4_k_cu_4e857d63_358744cuda3std6ranges3__45__cpo4swapE - _ZN40_INTERNAL_31bc62ff_4_k_cu_4e857d63_358744cuda3std3__45__cpo4cendE)
_ZN40_INTERNAL_31bc62ff_4_k_cu_4e857d63_358744cuda3std3__45__cpo4cendE:
	.zero		1
	.type		_ZN40_INTERNAL_31bc62ff_4_k_cu_4e857d63_358744cuda3std6ranges3__45__cpo4swapE,@object
	.size		_ZN40_INTERNAL_31bc62ff_4_k_cu_4e857d63_358744cuda3std6ranges3__45__cpo4swapE,(.L_10 - _ZN40_INTERNAL_31bc62ff_4_k_cu_4e857d63_358744cuda3std6ranges3__45__cpo4swapE)
_ZN40_INTERNAL_31bc62ff_4_k_cu_4e857d63_358744cuda3std6ranges3__45__cpo4swapE:
	.zero		1
.L_10:


//--------------------- .nv.constant0._ZN7cutlass13device_kernelINS_4gemm6kernel13GemmUniversalIN4cute5tupleIJiiiiEEENS1_10collective13CollectiveMmaINS1_46MainloopSm100TmaUmmaWarpSpecializedBlockScaledILi28ELi2ELi2ENS5_IJNS4_1CILi1EEENSA_ILi8EEESB_EEEEENS5_IJNSA_ILi128EEENSA_ILi64EEESG_EEENS5_IJNS_12float_e2m1_tENS_13float_ue4m3_tEEEENS5_IJNS5_IJlSB_lEEENS4_6LayoutINS5_IJNS5_IJNS5_IJNSA_ILi32EEENSA_ILi4EEEEEEiEEENS5_IJNS5_IJNSA_ILi16EEESO_EEEiEEENS5_IJSB_iEEEEEENS5_IJST_NS5_IJNS5_IJNSA_ILi0EEESB_EEENSA_ILi512EEEEEENS5_IJSW_iEEEEEEEEEEESK_S13_NS4_8TiledMMAINS4_8MMA_AtomIJNS4_17SM100_MMA_MXF4_SSISI_SI_fSJ_Li128ELi64ELi16ELNS4_4UMMA5MajorE0ELS18_0ELNS17_7ScaleInE0ELS19_0EEEEEENSM_INS5_IJSB_SB_SB_EEENS5_IJSW_SW_SW_EEEEENS5_IJNS4_10UnderscoreES1F_S1F_EEEEENS5_IJNS4_23SM90_TMA_LOAD_MULTICASTES1I_EEENS5_IJNS4_14ComposedLayoutINS4_7SwizzleILi1ELi4ELi3EEENS4_18smem_ptr_flag_bitsILi4EEENSM_INS5_IJSC_SG_EEENS5_IJSG_SB_EEEEEEENSM_INS5_IJNS5_IJNS5_IJSP_SB_EEESS_EEESB_NS5_IJSB_SB_EEEEEENS5_IJNS5_IJNS5_IJSS_SY_EEESX_EEESW_NS5_IJSO_SY_EEEEEEEEEEEvNS4_8identityENS5_IJNS4_13SM90_TMA_LOADES24_EEES22_vS23_EENS_8epilogue10collective18CollectiveEpilogueINS27_23Sm100TmaWarpSpecializedILi3ELi2ELi32ELb1ELb0EEEJSH_NS5_IJNSM_ISF_SB_EENSM_ISN_SB_EEEEENS_10bfloat16_tESL_S2F_SL_NS27_6fusion15FusionCallbacksIS2B_NS2G_17LinearCombinationIS2F_fS2F_fLNS_15FloatRoundStyleE2EEESH_S2E_JEEENS4_5SM1004TMEM4LOAD26SM100_TMEM_LOAD_32dp32b32xES24_NS1K_INS1L_ILi2ELi4ELi3EEENS1N_ILi16EEENSM_INS5_IJSC_SN_EEENS5_IJSN_SB_EEEEEEENS4_39AutoVectorizingCopyWithAssumedAlignmentILi128EEENS4_14SM90_TMA_STOREES2V_S2X_S2X_EEEvvEEEEvNT_6ParamsE --------------------------
	.section	.nv.constant0._ZN7cutlass13device_kernelINS_4gemm6kernel13GemmUniversalIN4cute5tupleIJiiiiEEENS1_10collective13CollectiveMmaINS1_46MainloopSm100TmaUmmaWarpSpecializedBlockScaledILi28ELi2ELi2ENS5_IJNS4_1CILi1EEENSA_ILi8EEESB_EEEEENS5_IJNSA_ILi128EEENSA_ILi64EEESG_EEENS5_IJNS_12float_e2m1_tENS_13float_ue4m3_tEEEENS5_IJNS5_IJlSB_lEEENS4_6LayoutINS5_IJNS5_IJNS5_IJNSA_ILi32EEENSA_ILi4EEEEEEiEEENS5_IJNS5_IJNSA_ILi16EEESO_EEEiEEENS5_IJSB_iEEEEEENS5_IJST_NS5_IJNS5_IJNSA_ILi0EEESB_EEENSA_ILi512EEEEEENS5_IJSW_iEEEEEEEEEEESK_S13_NS4_8TiledMMAINS4_8MMA_AtomIJNS4_17SM100_MMA_MXF4_SSISI_SI_fSJ_Li128ELi64ELi16ELNS4_4UMMA5MajorE0ELS18_0ELNS17_7ScaleInE0ELS19_0EEEEEENSM_INS5_IJSB_SB_SB_EEENS5_IJSW_SW_SW_EEEEENS5_IJNS4_10UnderscoreES1F_S1F_EEEEENS5_IJNS4_23SM90_TMA_LOAD_MULTICASTES1I_EEENS5_IJNS4_14ComposedLayoutINS4_7SwizzleILi1ELi4ELi3EEENS4_18smem_ptr_flag_bitsILi4EEENSM_INS5_IJSC_SG_EEENS5_IJSG_SB_EEEEEEENSM_INS5_IJNS5_IJNS5_IJSP_SB_EEESS_EEESB_NS5_IJSB_SB_EEEEEENS5_IJNS5_IJNS5_IJSS_SY_EEESX_EEESW_NS5_IJSO_SY_EEEEEEEEEEEvNS4_8identityENS5_IJNS4_13SM90_TMA_LOADES24_EEES22_vS23_EENS_8epilogue10collective18CollectiveEpilogueINS27_23Sm100TmaWarpSpecializedILi3ELi2ELi32ELb1ELb0EEEJSH_NS5_IJNSM_ISF_SB_EENSM_ISN_SB_EEEEENS_10bfloat16_tESL_S2F_SL_NS27_6fusion15FusionCallbacksIS2B_NS2G_17LinearCombinationIS2F_fS2F_fLNS_15FloatRoundStyleE2EEESH_S2E_JEEENS4_5SM1004TMEM4LOAD26SM100_TMEM_LOAD_32dp32b32xES24_NS1K_INS1L_ILi2ELi4ELi3EEENS1N_ILi16EEENSM_INS5_IJSC_SN_EEENS5_IJSN_SB_EEEEEEENS4_39AutoVectorizingCopyWithAssumedAlignmentILi128EEENS4_14SM90_TMA_STOREES2V_S2X_S2X_EEEvvEEEEvNT_6ParamsE,"a",@progbits
	.sectionflags	@""
	.align	4
.nv.constant0._ZN7cutlass13device_kernelINS_4gemm6kernel13GemmUniversalIN4cute5tupleIJiiiiEEENS1_10collective13CollectiveMmaINS1_46MainloopSm100TmaUmmaWarpSpecializedBlockScaledILi28ELi2ELi2ENS5_IJNS4_1CILi1EEENSA_ILi8EEESB_EEEEENS5_IJNSA_ILi128EEENSA_ILi64EEESG_EEENS5_IJNS_12float_e2m1_tENS_13float_ue4m3_tEEEENS5_IJNS5_IJlSB_lEEENS4_6LayoutINS5_IJNS5_IJNS5_IJNSA_ILi32EEENSA_ILi4EEEEEEiEEENS5_IJNS5_IJNSA_ILi16EEESO_EEEiEEENS5_IJSB_iEEEEEENS5_IJST_NS5_IJNS5_IJNSA_ILi0EEESB_EEENSA_ILi512EEEEEENS5_IJSW_iEEEEEEEEEEESK_S13_NS4_8TiledMMAINS4_8MMA_AtomIJNS4_17SM100_MMA_MXF4_SSISI_SI_fSJ_Li128ELi64ELi16ELNS4_4UMMA5MajorE0ELS18_0ELNS17_7ScaleInE0ELS19_0EEEEEENSM_INS5_IJSB_SB_SB_EEENS5_IJSW_SW_SW_EEEEENS5_IJNS4_10UnderscoreES1F_S1F_EEEEENS5_IJNS4_23SM90_TMA_LOAD_MULTICASTES1I_EEENS5_IJNS4_14ComposedLayoutINS4_7SwizzleILi1ELi4ELi3EEENS4_18smem_ptr_flag_bitsILi4EEENSM_INS5_IJSC_SG_EEENS5_IJSG_SB_EEEEEEENSM_INS5_IJNS5_IJNS5_IJSP_SB_EEESS_EEESB_NS5_IJSB_SB_EEEEEENS5_IJNS5_IJNS5_IJSS_SY_EEESX_EEESW_NS5_IJSO_SY_EEEEEEEEEEEvNS4_8identityENS5_IJNS4_13SM90_TMA_LOADES24_EEES22_vS23_EENS_8epilogue10collective18CollectiveEpilogueINS27_23Sm100TmaWarpSpecializedILi3ELi2ELi32ELb1ELb0EEEJSH_NS5_IJNSM_ISF_SB_EENSM_ISN_SB_EEEEENS_10bfloat16_tESL_S2F_SL_NS27_6fusion15FusionCallbacksIS2B_NS2G_17LinearCombinationIS2F_fS2F_fLNS_15FloatRoundStyleE2EEESH_S2E_JEEENS4_5SM1004TMEM4LOAD26SM100_TMEM_LOAD_32dp32b32xES24_NS1K_INS1L_ILi2ELi4ELi3EEENS1N_ILi16EEENSM_INS5_IJSC_SN_EEENS5_IJSN_SB_EEEEEEENS4_39AutoVectorizingCopyWithAssumedAlignmentILi128EEENS4_14SM90_TMA_STOREES2V_S2X_S2X_EEEvvEEEEvNT_6ParamsE:
	.zero		3968


//--------------------- SYMBOLS --------------------------

	.type		.nv.reservedSmem.offset0,@object
	.size		.nv.reservedSmem.offset0,0x4
	.type		.nv.reservedSmem.cap,@object
	.size		.nv.reservedSmem.cap,0x4
	.type		__assertfail,@function
